	.target	sm_100

	.elftype	@"ET_EXEC"


//--------------------- .note.nv.tkinfo           --------------------------
	.section	.note.nv.tkinfo,"",@"SHT_NOTE"
	.sectionflags	@"SHF_NOTE_NV_TKINFO"
	.tkinfo
        /*0018*/ 	.word	0x00000081
        /*0030*/ 	.string	""
        /*0030*/ 	.string	"ptxas"
        /*0030*/ 	.string	"Cuda compilation tools, release 12.9, V12.9.86"
        /*0030*/ 	.string	"Build cuda_12.9.r12.9/compiler.36037853_0"
        /*0030*/ 	.string	"-regUsageLevel 10 -arch sm_100f -m 64 "



//--------------------- .note.nv.cuver            --------------------------
	.section	.note.nv.cuver,"",@"SHT_NOTE"
	.sectionflags	@"SHF_NOTE_NV_CUVER"
        /*0018*/ 	.short	0x0001
        /*001a*/ 	.short	0x0064
        /*001c*/ 	.short	0x0001
        /*001e*/ 	.short	0x0000
        /*0020*/ 	.short	0x0001
        /*0022*/ 	.short	0x0000


//--------------------- .nv.info                  --------------------------
	.section	.nv.info,"",@"SHT_CUDA_INFO"
	.align	4


	//----- nvinfo : EIATTR_REGCOUNT
	.align		4
        /*0000*/ 	.byte	0x04, 0x2f
        /*0002*/ 	.short	(.L_15 - .L_14)
	.align		4
.L_14:
        /*0004*/ 	.word	index@(_ZN9deep_gemm24sm100_fp8_gemm_1d1d_implILN4cute4UMMA5MajorE0ELS3_0ELj0ELj4096ELj7168ELj128ELj160ELj128ELj64ELj128ELj128ELj64ELj5ELj128ELj128ELj1ELb0ELj130ELNS_8GemmTypeE1ELb0EN7cutlass10bfloat16_tENS_16EpilogueIdentityEEEvPijjj14CUtensorMap_stS9_S9_S9_S9_)
        /*0008*/ 	.word	0x00000038


	//----- nvinfo : EIATTR_FRAME_SIZE
	.align		4
.L_15:
        /*000c*/ 	.byte	0x04, 0x11
        /*000e*/ 	.short	(.L_17 - .L_16)
	.align		4
.L_16:
        /*0010*/ 	.word	index@($__internal_3_$__cuda_sm20_div_u16)
        /*0014*/ 	.word	0x00000000


	//----- nvinfo : EIATTR_FRAME_SIZE
	.align		4
.L_17:
        /*0018*/ 	.byte	0x04, 0x11
        /*001a*/ 	.short	(.L_19 - .L_18)
	.align		4
.L_18:
        /*001c*/ 	.word	index@($__internal_2_$__cuda_sm10x_tcgen05_guardrail_trap_unallocated_columns_being_dealloced)
        /*0020*/ 	.word	0x00000000


	//----- nvinfo : EIATTR_FRAME_SIZE
	.align		4
.L_19:
        /*0024*/ 	.byte	0x04, 0x11
        /*0026*/ 	.short	(.L_21 - .L_20)
	.align		4
.L_20:
        /*0028*/ 	.word	index@($__internal_1_$__cuda_sm10x_tcgen05_guardrail_trap_phase_invalid_during_alloc)
        /*002c*/ 	.word	0x00000000


	//----- nvinfo : EIATTR_FRAME_SIZE
	.align		4
.L_21:
        /*0030*/ 	.byte	0x04, 0x11
        /*0032*/ 	.short	(.L_23 - .L_22)
	.align		4
.L_22:
        /*0034*/ 	.word	index@($__internal_0_$__cuda_sm10x_tcgen05_guardrail_trap_col_being_dealloced_not_returned_by_alloc)
        /*0038*/ 	.word	0x00000000


	//----- nvinfo : EIATTR_FRAME_SIZE
	.align		4
.L_23:
        /*003c*/ 	.byte	0x04, 0x11
        /*003e*/ 	.short	(.L_25 - .L_24)
	.align		4
.L_24:
        /*0040*/ 	.word	index@(_ZN9deep_gemm24sm100_fp8_gemm_1d1d_implILN4cute4UMMA5MajorE0ELS3_0ELj0ELj4096ELj7168ELj128ELj160ELj128ELj64ELj128ELj128ELj64ELj5ELj128ELj128ELj1ELb0ELj130ELNS_8GemmTypeE1ELb0EN7cutlass10bfloat16_tENS_16EpilogueIdentityEEEvPijjj14CUtensorMap_stS9_S9_S9_S9_)
        /*0044*/ 	.word	0x00000000


	//----- nvinfo : EIATTR_MIN_STACK_SIZE
	.align		4
.L_25:
        /*0048*/ 	.byte	0x04, 0x12
        /*004a*/ 	.short	(.L_27 - .L_26)
	.align		4
.L_26:
        /*004c*/ 	.word	index@(_ZN9deep_gemm24sm100_fp8_gemm_1d1d_implILN4cute4UMMA5MajorE0ELS3_0ELj0ELj4096ELj7168ELj128ELj160ELj128ELj64ELj128ELj128ELj64ELj5ELj128ELj128ELj1ELb0ELj130ELNS_8GemmTypeE1ELb0EN7cutlass10bfloat16_tENS_16EpilogueIdentityEEEvPijjj14CUtensorMap_stS9_S9_S9_S9_)
        /*0050*/ 	.word	0x00000000
.L_27:


//--------------------- .nv.info._ZN9deep_gemm24sm100_fp8_gemm_1d1d_implILN4cute4UMMA5MajorE0ELS3_0ELj0ELj4096ELj7168ELj128ELj160ELj128ELj64ELj128ELj128ELj64ELj5ELj128ELj128ELj1ELb0ELj130ELNS_8GemmTypeE1ELb0EN7cutlass10bfloat16_tENS_16EpilogueIdentityEEEvPijjj14CUtensorMap_stS9_S9_S9_S9_ --------------------------
	.section	.nv.info._ZN9deep_gemm24sm100_fp8_gemm_1d1d_implILN4cute4UMMA5MajorE0ELS3_0ELj0ELj4096ELj7168ELj128ELj160ELj128ELj64ELj128ELj128ELj64ELj5ELj128ELj128ELj1ELb0ELj130ELNS_8GemmTypeE1ELb0EN7cutlass10bfloat16_tENS_16EpilogueIdentityEEEvPijjj14CUtensorMap_stS9_S9_S9_S9_,"",@"SHT_CUDA_INFO"
	.sectionflags	@""
	.align	4


	//----- nvinfo : EIATTR_CUDA_API_VERSION
	.align		4
        /*0000*/ 	.byte	0x04, 0x37
        /*0002*/ 	.short	(.L_29 - .L_28)
.L_28:
        /*0004*/ 	.word	0x00000081


	//----- nvinfo : EIATTR_KPARAM_INFO
	.align		4
.L_29:
        /*0008*/ 	.byte	0x04, 0x17
        /*000a*/ 	.short	(.L_31 - .L_30)
.L_30:
        /*000c*/ 	.word	0x00000000
        /*0010*/ 	.short	0x0008
        /*0012*/ 	.short	0x0240
        /*0014*/ 	.byte	0x00, 0xf0, 0x01, 0x02


	//----- nvinfo : EIATTR_KPARAM_INFO
	.align		4
.L_31:
        /*0018*/ 	.byte	0x04, 0x17
        /*001a*/ 	.short	(.L_33 - .L_32)
.L_32:
        /*001c*/ 	.word	0x00000000
        /*0020*/ 	.short	0x0007
        /*0022*/ 	.short	0x01c0
        /*0024*/ 	.byte	0x00, 0xf0, 0x01, 0x02


	//----- nvinfo : EIATTR_KPARAM_INFO
	.align		4
.L_33:
        /*0028*/ 	.byte	0x04, 0x17
        /*002a*/ 	.short	(.L_35 - .L_34)
.L_34:
        /*002c*/ 	.word	0x00000000
        /*0030*/ 	.short	0x0006
        /*0032*/ 	.short	0x0140
        /*0034*/ 	.byte	0x00, 0xf0, 0x01, 0x02


	//----- nvinfo : EIATTR_KPARAM_INFO
	.align		4
.L_35:
        /*0038*/ 	.byte	0x04, 0x17
        /*003a*/ 	.short	(.L_37 - .L_36)
.L_36:
        /*003c*/ 	.word	0x00000000
        /*0040*/ 	.short	0x0005
        /*0042*/ 	.short	0x00c0
        /*0044*/ 	.byte	0x00, 0xf0, 0x01, 0x02


	//----- nvinfo : EIATTR_KPARAM_INFO
	.align		4
.L_37:
        /*0048*/ 	.byte	0x04, 0x17
        /*004a*/ 	.short	(.L_39 - .L_38)
.L_38:
        /*004c*/ 	.word	0x00000000
        /*0050*/ 	.short	0x0004
        /*0052*/ 	.short	0x0040
        /*0054*/ 	.byte	0x00, 0xf0, 0x01, 0x02


	//----- nvinfo : EIATTR_KPARAM_INFO
	.align		4
.L_39:
        /*0058*/ 	.byte	0x04, 0x17
        /*005a*/ 	.short	(.L_41 - .L_40)
.L_40:
        /*005c*/ 	.word	0x00000000
        /*0060*/ 	.short	0x0003
        /*0062*/ 	.short	0x0010
        /*0064*/ 	.byte	0x00, 0xf0, 0x11, 0x00


	//----- nvinfo : EIATTR_KPARAM_INFO
	.align		4
.L_41:
        /*0068*/ 	.byte	0x04, 0x17
        /*006a*/ 	.short	(.L_43 - .L_42)
.L_42:
        /*006c*/ 	.word	0x00000000
        /*0070*/ 	.short	0x0002
        /*0072*/ 	.short	0x000c
        /*0074*/ 	.byte	0x00, 0xf0, 0x11, 0x00


	//----- nvinfo : EIATTR_KPARAM_INFO
	.align		4
.L_43:
        /*0078*/ 	.byte	0x04, 0x17
        /*007a*/ 	.short	(.L_45 - .L_44)
.L_44:
        /*007c*/ 	.word	0x00000000
        /*0080*/ 	.short	0x0001
        /*0082*/ 	.short	0x0008
        /*0084*/ 	.byte	0x00, 0xf0, 0x11, 0x00


	//----- nvinfo : EIATTR_KPARAM_INFO
	.align		4
.L_45:
        /*0088*/ 	.byte	0x04, 0x17
        /*008a*/ 	.short	(.L_47 - .L_46)
.L_46:
        /*008c*/ 	.word	0x00000000
        /*0090*/ 	.short	0x0000
        /*0092*/ 	.short	0x0000
        /*0094*/ 	.byte	0x00, 0xf5, 0x21, 0x00


	//----- nvinfo : EIATTR_AT_ENTRY_FRAGMENTS
	.align		4
.L_47:
        /*0098*/ 	.byte	0x04, 0x4f
        /*009a*/ 	.short	(.L_49 - .L_48)


	//   ....[0]....
.L_48:
        /*009c*/ 	.word	0x00000004


	//----- nvinfo : EIATTR_RESERVED_SMEM_USED
	.align		4
.L_49:
        /*00a0*/ 	.byte	0x01, 0x41
	.zero		2


	//----- nvinfo : EIATTR_SPARSE_MMA_MASK
	.align		4
        /*00a4*/ 	.byte	0x03, 0x50
        /*00a6*/ 	.short	0x0000


	//----- nvinfo : EIATTR_TCGEN05_1CTA_USED
	.align		4
        /*00a8*/ 	.byte	0x01, 0x51
	.zero		2


	//----- nvinfo : EIATTR_MAXREG_COUNT
	.align		4
        /*00ac*/ 	.byte	0x03, 0x1b
        /*00ae*/ 	.short	0x00ff


	//----- nvinfo : EIATTR_NUM_BARRIERS
	.align		4
        /*00b0*/ 	.byte	0x02, 0x4c
        /*00b2*/ 	.byte	0x09
	.zero		1


	//----- nvinfo : EIATTR_INT_WARP_WIDE_INSTR_OFFSETS
	.align		4
        /*00b4*/ 	.byte	0x04, 0x31
        /*00b6*/ 	.short	(.L_51 - .L_50)


	//   ....[0]....
.L_50:
        /*00b8*/ 	.word	0x00003e30


	//   ....[1]....
        /*00bc*/ 	.word	0x00003e50


	//----- nvinfo : EIATTR_COOP_GROUP_MASK_REGIDS
	.align		4
.L_51:
        /*00c0*/ 	.byte	0x04, 0x29
        /*00c2*/ 	.short	(.L_53 - .L_52)


	//   ....[0]....
.L_52:
        /*00c4*/ 	.word	0xffffffff


	//   ....[1]....
        /*00c8*/ 	.word	0xffffffff


	//   ....[2]....
        /*00cc*/ 	.word	0xffffffff


	//   ....[3]....
        /*00d0*/ 	.word	0xffffffff


	//   ....[4]....
        /*00d4*/ 	.word	0xffffffff


	//   ....[5]....
        /*00d8*/ 	.word	0xffffffff


	//   ....[6]....
        /*00dc*/ 	.word	0xffffffff


	//   ....[7]....
        /*00e0*/ 	.word	0xffffffff


	//   ....[8]....
        /*00e4*/ 	.word	0xffffffff


	//   ....[9]....
        /*00e8*/ 	.word	0xffffffff


	//   ....[10]....
        /*00ec*/ 	.word	0xffffffff


	//   ....[11]....
        /*00f0*/ 	.word	0xffffffff


	//   ....[12]....
        /*00f4*/ 	.word	0xffffffff


	//   ....[13]....
        /*00f8*/ 	.word	0xffffffff


	//----- nvinfo : EIATTR_COOP_GROUP_INSTR_OFFSETS
	.align		4
.L_53:
        /*00fc*/ 	.byte	0x04, 0x28
        /*00fe*/ 	.short	(.L_55 - .L_54)


	//   ....[0]....
.L_54:
        /*0100*/ 	.word	0x00000030


	//   ....[1]....
        /*0104*/ 	.word	0x000004a0


	//   ....[2]....
        /*0108*/ 	.word	0x00000760


	//   ....[3]....
        /*010c*/ 	.word	0x00000ba0


	//   ....[4]....
        /*0110*/ 	.word	0x00000c50


	//   ....[5]....
        /*0114*/ 	.word	0x00000d00


	//   ....[6]....
        /*0118*/ 	.word	0x000012f0


	//   ....[7]....
        /*011c*/ 	.word	0x00001310


	//   ....[8]....
        /*0120*/ 	.word	0x00001330


	//   ....[9]....
        /*0124*/ 	.word	0x00001580


	//   ....[10]....
        /*0128*/ 	.word	0x000015b0


	//   ....[11]....
        /*012c*/ 	.word	0x000015f0


	//   ....[12]....
        /*0130*/ 	.word	0x00003d50


	//   ....[13]....
        /*0134*/ 	.word	0x00003f10


	//----- nvinfo : EIATTR_VRC_CTA_INIT_COUNT
	.align		4
.L_55:
        /*0138*/ 	.byte	0x02, 0x4a
        /*013a*/ 	.byte	0x80
	.zero		1


	//----- nvinfo : EIATTR_MBARRIER_INSTR_OFFSETS
	.align		4
        /*013c*/ 	.byte	0x04, 0x39
        /*013e*/ 	.short	(.L_57 - .L_56)


	//   ....[0]....
.L_56:
        /*0140*/ 	.word	0x00000330
        /*0144*/ 	.word	0x000000ff
        /*0148*/ 	.word	0x00032e00
        /*014c*/ 	.short	0x0100
        /*014e*/ 	.byte	0x05
	.zero		1


	//   ....[1]....
        /*0150*/ 	.word	0x00000340
        /*0154*/ 	.word	0x000000ff
        /*0158*/ 	.word	0x00032e28
        /*015c*/ 	.short	0x0100
        /*015e*/ 	.byte	0x05
	.zero		1


	//   ....[2]....
        /*0160*/ 	.word	0x00000350
        /*0164*/ 	.word	0x000000ff
        /*0168*/ 	.word	0x00032e50
        /*016c*/ 	.short	0x0100
        /*016e*/ 	.byte	0x05
	.zero		1


	//   ....[3]....
        /*0170*/ 	.word	0x00000360
        /*0174*/ 	.word	0x000000ff
        /*0178*/ 	.word	0x00032e08
        /*017c*/ 	.short	0x0100
        /*017e*/ 	.byte	0x05
	.zero		1


	//   ....[4]....
        /*0180*/ 	.word	0x00000370
        /*0184*/ 	.word	0x000000ff
        /*0188*/ 	.word	0x00032e30
        /*018c*/ 	.short	0x0100
        /*018e*/ 	.byte	0x05
	.zero		1


	//   ....[5]....
        /*0190*/ 	.word	0x00000380
        /*0194*/ 	.word	0x000000ff
        /*0198*/ 	.word	0x00032e58
        /*019c*/ 	.short	0x0100
        /*019e*/ 	.byte	0x05
	.zero		1


	//   ....[6]....
        /*01a0*/ 	.word	0x00000390
        /*01a4*/ 	.word	0x000000ff
        /*01a8*/ 	.word	0x00032e10
        /*01ac*/ 	.short	0x0100
        /*01ae*/ 	.byte	0x05
	.zero		1


	//   ....[7]....
        /*01b0*/ 	.word	0x000003a0
        /*01b4*/ 	.word	0x000000ff
        /*01b8*/ 	.word	0x00032e38
        /*01bc*/ 	.short	0x0100
        /*01be*/ 	.byte	0x05
	.zero		1


	//   ....[8]....
        /*01c0*/ 	.word	0x000003b0
        /*01c4*/ 	.word	0x000000ff
        /*01c8*/ 	.word	0x00032e60
        /*01cc*/ 	.short	0x0100
        /*01ce*/ 	.byte	0x05
	.zero		1


	//   ....[9]....
        /*01d0*/ 	.word	0x000003c0
        /*01d4*/ 	.word	0x000000ff
        /*01d8*/ 	.word	0x00032e18
        /*01dc*/ 	.short	0x0100
        /*01de*/ 	.byte	0x05
	.zero		1


	//   ....[10]....
        /*01e0*/ 	.word	0x000003d0
        /*01e4*/ 	.word	0x000000ff
        /*01e8*/ 	.word	0x00032e40
        /*01ec*/ 	.short	0x0100
        /*01ee*/ 	.byte	0x05
	.zero		1


	//   ....[11]....
        /*01f0*/ 	.word	0x000003e0
        /*01f4*/ 	.word	0x000000ff
        /*01f8*/ 	.word	0x00032e68
        /*01fc*/ 	.short	0x0100
        /*01fe*/ 	.byte	0x05
	.zero		1


	//   ....[12]....
        /*0200*/ 	.word	0x000003f0
        /*0204*/ 	.word	0x000000ff
        /*0208*/ 	.word	0x00032e20
        /*020c*/ 	.short	0x0100
        /*020e*/ 	.byte	0x05
	.zero		1


	//   ....[13]....
        /*0210*/ 	.word	0x00000400
        /*0214*/ 	.word	0x000000ff
        /*0218*/ 	.word	0x00032e48
        /*021c*/ 	.short	0x0100
        /*021e*/ 	.byte	0x05
	.zero		1


	//   ....[14]....
        /*0220*/ 	.word	0x00000410
        /*0224*/ 	.word	0x000000ff
        /*0228*/ 	.word	0x00032e70
        /*022c*/ 	.short	0x0100
        /*022e*/ 	.byte	0x05
	.zero		1


	//   ....[15]....
        /*0230*/ 	.word	0x00000420
        /*0234*/ 	.word	0x000000ff
        /*0238*/ 	.word	0x00032e78
        /*023c*/ 	.short	0x0100
        /*023e*/ 	.byte	0x05
	.zero		1


	//   ....[16]....
        /*0240*/ 	.word	0x00000430
        /*0244*/ 	.word	0x000000ff
        /*0248*/ 	.word	0x00032e88
        /*024c*/ 	.short	0x0100
        /*024e*/ 	.byte	0x05
	.zero		1


	//   ....[17]....
        /*0250*/ 	.word	0x00000440
        /*0254*/ 	.word	0x000000ff
        /*0258*/ 	.word	0x00032e80
        /*025c*/ 	.short	0x0100
        /*025e*/ 	.byte	0x05
	.zero		1


	//   ....[18]....
        /*0260*/ 	.word	0x00000450
        /*0264*/ 	.word	0x000000ff
        /*0268*/ 	.word	0x00032e90
        /*026c*/ 	.short	0x0100
        /*026e*/ 	.byte	0x05
	.zero		1


	//   ....[19]....
        /*0270*/ 	.word	0x00000a50
        /*0274*/ 	.word	0x00000002
        /*0278*/ 	.word	0x00032e00
        /*027c*/ 	.short	0x010a
        /*027e*/ 	.byte	0xff
	.zero		1


	//   ....[20]....
        /*0280*/ 	.word	0x00000de0
        /*0284*/ 	.word	0x00000002
        /*0288*/ 	.word	0x00000000
        /*028c*/ 	.short	0x0101
        /*028e*/ 	.byte	0xff
	.zero		1


	//   ....[21]....
        /*0290*/ 	.word	0x00001100
        /*0294*/ 	.word	0x00000000
        /*0298*/ 	.word	0x00032e88
        /*029c*/ 	.short	0x010a
        /*029e*/ 	.byte	0x08
	.zero		1


	//   ....[22]....
        /*02a0*/ 	.word	0x00001180
        /*02a4*/ 	.word	0x000000ff
        /*02a8*/ 	.word	0x00032e50
        /*02ac*/ 	.short	0x010a
        /*02ae*/ 	.byte	0x0a
	.zero		1


	//   ....[23]....
        /*02b0*/ 	.word	0x00001550
        /*02b4*/ 	.word	0x000000ff
        /*02b8*/ 	.word	0x00032e50
        /*02bc*/ 	.short	0x010a
        /*02be*/ 	.byte	0x0d
	.zero		1


	//   ....[24]....
        /*02c0*/ 	.word	0x00001b70
        /*02c4*/ 	.word	0x00000017
        /*02c8*/ 	.word	0x00000028
        /*02cc*/ 	.short	0x010a
        /*02ce*/ 	.byte	0xff
	.zero		1


	//   ....[25]....
        /*02d0*/ 	.word	0x00001fe0
        /*02d4*/ 	.word	0x0000001d
        /*02d8*/ 	.word	0x00000028
        /*02dc*/ 	.short	0x010a
        /*02de*/ 	.byte	0xff
	.zero		1


	//   ....[26]....
        /*02e0*/ 	.word	0x00002220
        /*02e4*/ 	.word	0x0000000f
        /*02e8*/ 	.word	0x00000028
        /*02ec*/ 	.short	0x010a
        /*02ee*/ 	.byte	0xff
	.zero		1


	//   ....[27]....
        /*02f0*/ 	.word	0x000023d0
        /*02f4*/ 	.word	0x00000007
        /*02f8*/ 	.word	0x00000028
        /*02fc*/ 	.short	0x010a
        /*02fe*/ 	.byte	0xff
	.zero		1


	//   ....[28]....
        /*0300*/ 	.word	0x000029e0
        /*0304*/ 	.word	0x00000002
        /*0308*/ 	.word	0x00032e78
        /*030c*/ 	.short	0x010a
        /*030e*/ 	.byte	0xff
	.zero		1


	//   ....[29]....
        /*0310*/ 	.word	0x00003bd0
        /*0314*/ 	.word	0x00000002
        /*0318*/ 	.word	0x00000000
        /*031c*/ 	.short	0x0101
        /*031e*/ 	.byte	0xff
	.zero		1


	//   ....[30]....
        /*0320*/ 	.word	0x00003f40
        /*0324*/ 	.word	0x00000002
        /*0328*/ 	.word	0x00032e00
        /*032c*/ 	.short	0x010a
        /*032e*/ 	.byte	0xff
	.zero		1


	//   ....[31]....
        /*0330*/ 	.word	0x00003fc0
        /*0334*/ 	.word	0x00000000
        /*0338*/ 	.word	0x00032e88
        /*033c*/ 	.short	0x010a
        /*033e*/ 	.byte	0xff
	.zero		1


	//   ....[32]....
        /*0340*/ 	.word	0x00004030
        /*0344*/ 	.word	0x00000002
        /*0348*/ 	.word	0x00032e50
        /*034c*/ 	.short	0x010a
        /*034e*/ 	.byte	0xff
	.zero		1


	//   ....[33]....
        /*0350*/ 	.word	0x000040a0
        /*0354*/ 	.word	0x00000002
        /*0358*/ 	.word	0x00032e50
        /*035c*/ 	.short	0x010a
        /*035e*/ 	.byte	0xff
	.zero		1


	//   ....[34]....
        /*0360*/ 	.word	0x00004100
        /*0364*/ 	.word	0x00000017
        /*0368*/ 	.word	0x00000028
        /*036c*/ 	.short	0x010a
        /*036e*/ 	.byte	0xff
	.zero		1


	//   ....[35]....
        /*0370*/ 	.word	0x00004170
        /*0374*/ 	.word	0x0000001d
        /*0378*/ 	.word	0x00000028
        /*037c*/ 	.short	0x010a
        /*037e*/ 	.byte	0xff
	.zero		1


	//   ....[36]....
        /*0380*/ 	.word	0x000041d0
        /*0384*/ 	.word	0x0000000f
        /*0388*/ 	.word	0x00000028
        /*038c*/ 	.short	0x010a
        /*038e*/ 	.byte	0xff
	.zero		1


	//   ....[37]....
        /*0390*/ 	.word	0x00004230
        /*0394*/ 	.word	0x00000007
        /*0398*/ 	.word	0x00000028
        /*039c*/ 	.short	0x010a
        /*039e*/ 	.byte	0xff
	.zero		1


	//   ....[38]....
        /*03a0*/ 	.word	0x00004290
        /*03a4*/ 	.word	0x00000002
        /*03a8*/ 	.word	0x00032e78
        /*03ac*/ 	.short	0x010a
        /*03ae*/ 	.byte	0xff
	.zero		1


	//----- nvinfo : EIATTR_NUM_MBARRIERS
	.align		4
.L_57:
        /*03b0*/ 	.byte	0x03, 0x38
        /*03b2*/ 	.short	0x0013


	//----- nvinfo : EIATTR_EXIT_INSTR_OFFSETS
	.align		4
        /*03b4*/ 	.byte	0x04, 0x1c
        /*03b6*/ 	.short	(.L_59 - .L_58)


	//   ....[0]....
.L_58:
        /*03b8*/ 	.word	0x00000860


	//   ....[1]....
        /*03bc*/ 	.word	0x00000e40


	//   ....[2]....
        /*03c0*/ 	.word	0x00000f20


	//   ....[3]....
        /*03c4*/ 	.word	0x00001870


	//   ....[4]....
        /*03c8*/ 	.word	0x000018e0


	//   ....[5]....
        /*03cc*/ 	.word	0x000025f0


	//   ....[6]....
        /*03d0*/ 	.word	0x00002650


	//   ....[7]....
        /*03d4*/ 	.word	0x00003d30


	//   ....[8]....
        /*03d8*/ 	.word	0x00003f20


	//----- nvinfo : EIATTR_MAX_THREADS
	.align		4
.L_59:
        /*03dc*/ 	.byte	0x04, 0x05
        /*03de*/ 	.short	(.L_61 - .L_60)
.L_60:
        /*03e0*/ 	.word	0x00000100
        /*03e4*/ 	.word	0x00000001
        /*03e8*/ 	.word	0x00000001


	//----- nvinfo : EIATTR_CRS_STACK_SIZE
	.align		4
.L_61:
        /*03ec*/ 	.byte	0x04, 0x1e
        /*03ee*/ 	.short	(.L_63 - .L_62)
.L_62:
        /*03f0*/ 	.word	0x00000000


	//----- nvinfo : EIATTR_CBANK_PARAM_SIZE
	.align		4
.L_63:
        /*03f4*/ 	.byte	0x03, 0x19
        /*03f6*/ 	.short	0x02c0


	//----- nvinfo : EIATTR_PARAM_CBANK
	.align		4
        /*03f8*/ 	.byte	0x04, 0x0a
        /*03fa*/ 	.short	(.L_65 - .L_64)
	.align		4
.L_64:
        /*03fc*/ 	.word	index@(.nv.constant0._ZN9deep_gemm24sm100_fp8_gemm_1d1d_implILN4cute4UMMA5MajorE0ELS3_0ELj0ELj4096ELj7168ELj128ELj160ELj128ELj64ELj128ELj128ELj64ELj5ELj128ELj128ELj1ELb0ELj130ELNS_8GemmTypeE1ELb0EN7cutlass10bfloat16_tENS_16EpilogueIdentityEEEvPijjj14CUtensorMap_stS9_S9_S9_S9_)
        /*0400*/ 	.short	0x0380
        /*0402*/ 	.short	0x02c0


	//----- nvinfo : EIATTR_SW_WAR
	.align		4
.L_65:
        /*0404*/ 	.byte	0x04, 0x36
        /*0406*/ 	.short	(.L_67 - .L_66)
.L_66:
        /*0408*/ 	.word	0x00000008
.L_67:


//--------------------- .nv.compat                --------------------------
	.section	.nv.compat,"",@"SHT_CUDA_COMPAT_INFO"
	.align	4
        /*0000*/ 	.byte	0x02, 0x02, 0x02, 0x00, 0x02, 0x05, 0x05, 0x00, 0x02, 0x03, 0x01, 0x00, 0x02, 0x06, 0x01, 0x00


//--------------------- .nv.callgraph             --------------------------
	.section	.nv.callgraph,"",@"SHT_CUDA_CALLGRAPH"
	.align	4
	.sectionentsize	8
	.align		4
        /*0000*/ 	.word	0x00000000
	.align		4
        /*0004*/ 	.word	0xffffffff
	.align		4
        /*0008*/ 	.word	0x00000000
	.align		4
        /*000c*/ 	.word	0xfffffffe
	.align		4
        /*0010*/ 	.word	0x00000000
	.align		4
        /*0014*/ 	.word	0xfffffffd
	.align		4
        /*0018*/ 	.word	0x00000000
	.align		4
        /*001c*/ 	.word	0xfffffffc


//--------------------- .nv.constant4             --------------------------
	.section	.nv.constant4,"a",@progbits
	.align	8
	.align		8
.nv.constant4:
        /*0000*/ 	.dword	_ZN47_INTERNAL_f0c47bb5_9_kernel_cu_48d90b5b_28915944cuda3std3__45__cpo5beginE
	.align		8
        /*0008*/ 	.dword	_ZN47_INTERNAL_f0c47bb5_9_kernel_cu_48d90b5b_28915944cuda3std3__45__cpo3endE
	.align		8
        /*0010*/ 	.dword	_ZN47_INTERNAL_f0c47bb5_9_kernel_cu_48d90b5b_28915944cuda3std3__45__cpo6cbeginE
	.align		8
        /*0018*/ 	.dword	_ZN47_INTERNAL_f0c47bb5_9_kernel_cu_48d90b5b_28915944cuda3std3__45__cpo4cendE
	.align		8
        /*0020*/ 	.dword	_ZN47_INTERNAL_f0c47bb5_9_kernel_cu_48d90b5b_28915944cuda3std3__449_GLOBAL__N__f0c47bb5_9_kernel_cu_48d90b5b_28915946ignoreE
	.align		8
        /*0028*/ 	.dword	_ZN47_INTERNAL_f0c47bb5_9_kernel_cu_48d90b5b_28915944cuda3std3__419piecewise_constructE
	.align		8
        /*0030*/ 	.dword	_ZN47_INTERNAL_f0c47bb5_9_kernel_cu_48d90b5b_28915944cuda3std3__48in_placeE
	.align		8
        /*0038*/ 	.dword	_ZN47_INTERNAL_f0c47bb5_9_kernel_cu_48d90b5b_28915944cuda3std6ranges3__45__cpo4swapE
	.align		8
        /*0040*/ 	.dword	_ZN47_INTERNAL_f0c47bb5_9_kernel_cu_48d90b5b_28915944cuda3std6ranges3__45__cpo9iter_moveE
	.align		8
        /*0048*/ 	.dword	_ZN47_INTERNAL_f0c47bb5_9_kernel_cu_48d90b5b_28915944cute7productE
	.align		8
        /*0050*/ 	.dword	_ZN47_INTERNAL_f0c47bb5_9_kernel_cu_48d90b5b_28915944cute1_E


//--------------------- .text._ZN9deep_gemm24sm100_fp8_gemm_1d1d_implILN4cute4UMMA5MajorE0ELS3_0ELj0ELj4096ELj7168ELj128ELj160ELj128ELj64ELj128ELj128ELj64ELj5ELj128ELj128ELj1ELb0ELj130ELNS_8GemmTypeE1ELb0EN7cutlass10bfloat16_tENS_16EpilogueIdentityEEEvPijjj14CUtensorMap_stS9_S9_S9_S9_ --------------------------
	.section	.text._ZN9deep_gemm24sm100_fp8_gemm_1d1d_implILN4cute4UMMA5MajorE0ELS3_0ELj0ELj4096ELj7168ELj128ELj160ELj128ELj64ELj128ELj128ELj64ELj5ELj128ELj128ELj1ELb0ELj130ELNS_8GemmTypeE1ELb0EN7cutlass10bfloat16_tENS_16EpilogueIdentityEEEvPijjj14CUtensorMap_stS9_S9_S9_S9_,"ax",@progbits
	.align	128
        .global         _ZN9deep_gemm24sm100_fp8_gemm_1d1d_implILN4cute4UMMA5MajorE0ELS3_0ELj0ELj4096ELj7168ELj128ELj160ELj128ELj64ELj128ELj128ELj64ELj5ELj128ELj128ELj1ELb0ELj130ELNS_8GemmTypeE1ELb0EN7cutlass10bfloat16_tENS_16EpilogueIdentityEEEvPijjj14CUtensorMap_stS9_S9_S9_S9_
        .type           _ZN9deep_gemm24sm100_fp8_gemm_1d1d_implILN4cute4UMMA5MajorE0ELS3_0ELj0ELj4096ELj7168ELj128ELj160ELj128ELj64ELj128ELj128ELj64ELj5ELj128ELj128ELj1ELb0ELj130ELNS_8GemmTypeE1ELb0EN7cutlass10bfloat16_tENS_16EpilogueIdentityEEEvPijjj14CUtensorMap_stS9_S9_S9_S9_,@function
        .size           _ZN9deep_gemm24sm100_fp8_gemm_1d1d_implILN4cute4UMMA5MajorE0ELS3_0ELj0ELj4096ELj7168ELj128ELj160ELj128ELj64ELj128ELj128ELj64ELj5ELj128ELj128ELj1ELb0ELj130ELNS_8GemmTypeE1ELb0EN7cutlass10bfloat16_tENS_16EpilogueIdentityEEEvPijjj14CUtensorMap_stS9_S9_S9_S9_,(.L_x_75 - _ZN9deep_gemm24sm100_fp8_gemm_1d1d_implILN4cute4UMMA5MajorE0ELS3_0ELj0ELj4096ELj7168ELj128ELj160ELj128ELj64ELj128ELj128ELj64ELj5ELj128ELj128ELj1ELb0ELj130ELNS_8GemmTypeE1ELb0EN7cutlass10bfloat16_tENS_16EpilogueIdentityEEEvPijjj14CUtensorMap_stS9_S9_S9_S9_)
        .other          _ZN9deep_gemm24sm100_fp8_gemm_1d1d_implILN4cute4UMMA5MajorE0ELS3_0ELj0ELj4096ELj7168ELj128ELj160ELj128ELj64ELj128ELj128ELj64ELj5ELj128ELj128ELj1ELb0ELj130ELNS_8GemmTypeE1ELb0EN7cutlass10bfloat16_tENS_16EpilogueIdentityEEEvPijjj14CUtensorMap_stS9_S9_S9_S9_,@"STO_CUDA_ENTRY STV_DEFAULT"
_ZN9deep_gemm24sm100_fp8_gemm_1d1d_implILN4cute4UMMA5MajorE0ELS3_0ELj0ELj4096ELj7168ELj128ELj160ELj128ELj64ELj128ELj128ELj64ELj5ELj128ELj128ELj1ELb0ELj130ELNS_8GemmTypeE1ELb0EN7cutlass10bfloat16_tENS_16EpilogueIdentityEEEvPijjj14CUtensorMap_stS9_S9_S9_S9_:
.text._ZN9deep_gemm24sm100_fp8_gemm_1d1d_implILN4cute4UMMA5MajorE0ELS3_0ELj0ELj4096ELj7168ELj128ELj160ELj128ELj64ELj128ELj128ELj64ELj5ELj128ELj128ELj1ELb0ELj130ELNS_8GemmTypeE1ELb0EN7cutlass10bfloat16_tENS_16EpilogueIdentityEEEvPijjj14CUtensorMap_stS9_S9_S9_S9_:
[----:B------:R-:W1:Y:S01]  /*0000*/  LDC R1, c[0x0][0x37c] ;  /* 0x0000df00ff017b82 */ /* 0x000e620000000800 */
[----:B------:R-:W2:Y:S02]  /*0010*/  S2R R0, SR_TID.X ;  /* 0x0000000000007919 */ /* 0x000ea40000002100 */
[----:B--2---:R-:W-:-:S05]  /*0020*/  SHF.R.U32.HI R0, RZ, 0x5, R0 ;  /* 0x00000005ff007819 */ /* 0x004fca0000011600 */
[----:B------:R-:W2:Y:S02]  /*0030*/  SHFL.IDX PT, R3, R0, RZ, 0x1f ;  /* 0x00001fff00037589 */ /* 0x000ea400000e0000 */
[----:B--2---:R-:W-:-:S13]  /*0040*/  ISETP.NE.AND P0, PT, R3, 0x2, PT ;  /* 0x000000020300780c */ /* 0x004fda0003f05270 */
[----:B-1----:R-:W-:Y:S05]  /*0050*/  @!P0 BRA `(.L_x_0) ;  /* 0x00000004000c8947 */ /* 0x002fea0003800000 */
[----:B------:R-:W-:-:S13]  /*0060*/  ISETP.NE.AND P0, PT, R3, 0x1, PT ;  /* 0x000000010300780c */ /* 0x000fda0003f05270 */
[----:B------:R-:W-:Y:S05]  /*0070*/  @!P0 BRA `(.L_x_1) ;  /* 0x0000000000608947 */ /* 0x000fea0003800000 */
[----:B------:R-:W-:-:S13]  /*0080*/  ISETP.NE.AND P0, PT, R3, RZ, PT ;  /* 0x000000ff0300720c */ /* 0x000fda0003f05270 */
[----:B------:R-:W-:Y:S05]  /*0090*/  @P0 BRA `(.L_x_2) ;  /* 0x0000000400b40947 */ /* 0x000fea0003800000 */
[----:B------:R-:W-:Y:S01]  /*00a0*/  ELECT P0, URZ, PT ;  /* 0x0000000000ff782f */ /* 0x000fe20003800000 */
[----:B------:R-:W-:-:S12]  /*00b0*/  BSSY.RECONVERGENT B0, `(.L_x_3) ;  /* 0x0000013000007945 */ /* 0x000fd80003800200 */
[----:B------:R-:W-:Y:S05]  /*00c0*/  @!P0 BRA `(.L_x_4) ;  /* 0x0000000000448947 */ /* 0x000fea0003800000 */
[----:B------:R-:W1:Y:S02]  /*00d0*/  LDCU.64 UR4, c[0x0][0x348] ;  /* 0x00006900ff0477ac */ /* 0x000e640008000a00 */
[----:B-1----:R-:W-:Y:S02]  /*00e0*/  UIADD3 UR12, UP4, UPT, UR4, 0x40, URZ ;  /* 0x00000040040c7890 */ /* 0x002fe4000ff9e0ff */
[----:B------:R-:W-:Y:S02]  /*00f0*/  UIADD3 UR10, UP3, UPT, UR4, 0xc0, URZ ;  /* 0x000000c0040a7890 */ /* 0x000fe4000ff7e0ff */
[----:B------:R-:W-:Y:S02]  /*0100*/  UIADD3 UR8, UP2, UPT, UR4, 0x140, URZ ;  /* 0x0000014004087890 */ /* 0x000fe4000ff5e0ff */
[----:B------:R-:W-:Y:S02]  /*0110*/  UIADD3 UR6, UP1, UPT, UR4, 0x1c0, URZ ;  /* 0x000001c004067890 */ /* 0x000fe4000ff3e0ff */
[----:B------:R-:W-:-:S02]  /*0120*/  UIADD3 UR4, UP0, UPT, UR4, 0x240, URZ ;  /* 0x0000024004047890 */ /* 0x000fc4000ff1e0ff */
[----:B------:R-:W-:Y:S02]  /*0130*/  UIADD3.X UR13, UPT, UPT, URZ, UR5, URZ, UP4, !UPT ;  /* 0x00000005ff0d7290 */ /* 0x000fe4000a7fe4ff */
[----:B------:R-:W-:Y:S02]  /*0140*/  UIADD3.X UR11, UPT, UPT, URZ, UR5, URZ, UP3, !UPT ;  /* 0x00000005ff0b7290 */ /* 0x000fe40009ffe4ff */
[----:B------:R-:W-:Y:S02]  /*0150*/  UIADD3.X UR9, UPT, UPT, URZ, UR5, URZ, UP2, !UPT ;  /* 0x00000005ff097290 */ /* 0x000fe400097fe4ff */
[----:B------:R-:W-:Y:S02]  /*0160*/  UIADD3.X UR7, UPT, UPT, URZ, UR5, URZ, UP1, !UPT ;  /* 0x00000005ff077290 */ /* 0x000fe40008ffe4ff */
[----:B------:R-:W-:Y:S01]  /*0170*/  UIADD3.X UR5, UPT, UPT, URZ, UR5, URZ, UP0, !UPT ;  /* 0x00000005ff057290 */ /* 0x000fe200087fe4ff */
[----:B------:R1:W-:Y:S02]  /*0180*/  UTMACCTL.PF [UR12] ;  /* 0x000000000c0079b9 */ /* 0x0003e40008040000 */
[----:B------:R1:W-:Y:S02]  /*0190*/  UTMACCTL.PF [UR10] ;  /* 0x000000000a0079b9 */ /* 0x0003e40008040000 */
[----:B------:R1:W-:Y:S02]  /*01a0*/  UTMACCTL.PF [UR8] ;  /* 0x00000000080079b9 */ /* 0x0003e40008040000 */
[----:B------:R1:W-:Y:S02]  /*01b0*/  UTMACCTL.PF [UR6] ;  /* 0x00000000060079b9 */ /* 0x0003e40008040000 */
[----:B------:R1:W-:Y:S02]  /*01c0*/  UTMACCTL.PF [UR4] ;  /* 0x00000000040079b9 */ /* 0x0003e40008040000 */
[----:B-1----:R-:W-:Y:S01]  /*01d0*/  NOP ;  /* 0x0000000000007918 */ /* 0x002fe20000000000 */
.L_x_4:
[----:B------:R-:W-:Y:S05]  /*01e0*/  BSYNC.RECONVERGENT B0 ;  /* 0x0000000000007941 */ /* 0x000fea0003800200 */
.L_x_3:
[----:B------:R-:W-:Y:S05]  /*01f0*/  BRA `(.L_x_2) ;  /* 0x00000004005c7947 */ /* 0x000fea0003800000 */
.L_x_1:
[----:B------:R-:W-:Y:S01]  /*0200*/  ELECT P0, URZ, PT ;  /* 0x0000000000ff782f */ /* 0x000fe20003800000 */
[----:B------:R-:W-:-:S12]  /*0210*/  BSSY.RECONVERGENT B0, `(.L_x_5) ;  /* 0x0000026000007945 */ /* 0x000fd80003800200 */
[----:B------:R-:W-:Y:S05]  /*0220*/  @!P0 BRA `(.L_x_6) ;  /* 0x0000000000908947 */ /* 0x000fea0003800000 */
[----:B------:R-:W1:Y:S01]  /*0230*/  S2UR UR5, SR_CgaCtaId ;  /* 0x00000000000579c3 */ /* 0x000e620000008800 */
[----:B------:R-:W-:Y:S01]  /*0240*/  UMOV UR7, 0x400 ;  /* 0x0000040000077882 */ /* 0x000fe20000000000 */
[----:B------:R-:W-:Y:S01]  /*0250*/  UMOV UR6, 0x1 ;  /* 0x0000000100067882 */ /* 0x000fe20000000000 */
[----:B------:R-:W-:Y:S02]  /*0260*/  UMOV UR4, 0x20 ;  /* 0x0000002000047882 */ /* 0x000fe40000000000 */
[----:B------:R-:W-:-:S04]  /*0270*/  UIADD3 UR8, UPT, UPT, -UR4, 0x100000, URZ ;  /* 0x0010000004087890 */ /* 0x000fc8000fffe1ff */
[----:B------:R-:W-:Y:S02]  /*0280*/  USHF.L.U32 UR9, UR8, 0xb, URZ ;  /* 0x0000000b08097899 */ /* 0x000fe400080006ff */
[----:B------:R-:W-:Y:S01]  /*0290*/  USHF.L.U32 UR8, UR8, 0x1, URZ ;  /* 0x0000000108087899 */ /* 0x000fe200080006ff */
[----:B------:R-:W-:Y:S02]  /*02a0*/  UMOV UR4, 0x80 ;  /* 0x0000008000047882 */ /* 0x000fe40000000000 */
[----:B------:R-:W-:-:S04]  /*02b0*/  UIADD3 UR10, UPT, UPT, -UR4, 0x100000, URZ ;  /* 0x00100000040a7890 */ /* 0x000fc8000fffe1ff */
[----:B------:R-:W-:Y:S02]  /*02c0*/  USHF.L.U32 UR11, UR10, 0xb, URZ ;  /* 0x0000000b0a0b7899 */ /* 0x000fe400080006ff */
[----:B------:R-:W-:Y:S02]  /*02d0*/  USHF.L.U32 UR10, UR10, 0x1, URZ ;  /* 0x000000010a0a7899 */ /* 0x000fe400080006ff */
[----:B-1----:R-:W-:Y:S02]  /*02e0*/  ULEA UR5, UR5, UR7, 0x18 ;  /* 0x0000000705057291 */ /* 0x002fe4000f8ec0ff */
[----:B------:R-:W-:-:S04]  /*02f0*/  UIADD3 UR6, UPT, UPT, -UR6, 0x100000, URZ ;  /* 0x0010000006067890 */ /* 0x000fc8000fffe1ff */
[----:B------:R-:W-:Y:S02]  /*0300*/  USHF.L.U32 UR7, UR6, 0xb, URZ ;  /* 0x0000000b06077899 */ /* 0x000fe400080006ff */
[----:B------:R-:W-:Y:S01]  /*0310*/  USHF.L.U32 UR6, UR6, 0x1, URZ ;  /* 0x0000000106067899 */ /* 0x000fe200080006ff */
[----:B------:R-:W1:Y:S11]  /*0320*/  FENCE.VIEW.ASYNC.S ;  /* 0x00000000000073c6 */ /* 0x000e760000000000 */
[----:B-1----:R1:W2:Y:S01]  /*0330*/  SYNCS.EXCH.64 URZ, [UR5+0x32e00], UR6 ;  /* 0x032e000605ff75b2 */ /* 0x0022a20008000100 */
[----:B------:R1:W3:Y:S01]  /*0340*/  SYNCS.EXCH.64 URZ, [UR5+0x32e28], UR6 ;  /* 0x032e280605ff75b2 */ /* 0x0002e20008000100 */
[----:B------:R1:W4:Y:S01]  /*0350*/  SYNCS.EXCH.64 URZ, [UR5+0x32e50], UR8 ;  /* 0x032e500805ff75b2 */ /* 0x0003220008000100 */
[----:B------:R1:W1:Y:S01]  /*0360*/  SYNCS.EXCH.64 URZ, [UR5+0x32e08], UR6 ;  /* 0x032e080605ff75b2 */ /* 0x0002620008000100 */
        /* <DEDUP_REMOVED lines=15> */
[----:B------:R-:W-:Y:S01]  /*0460*/  NOP ;  /* 0x0000000000007918 */ /* 0x000fe20000000000 */
.L_x_6:
[----:B-1----:R-:W-:Y:S05]  /*0470*/  BSYNC.RECONVERGENT B0 ;  /* 0x0000000000007941 */ /* 0x002fea0003800200 */
.L_x_5:
[----:B------:R-:W-:Y:S05]  /*0480*/  BRA `(.L_x_2) ;  /* 0x0000000000b87947 */ /* 0x000fea0003800000 */
.L_x_0:
[----:B------:R-:W1:Y:S01]  /*0490*/  S2UR UR6, SR_CgaCtaId ;  /* 0x00000000000679c3 */ /* 0x000e620000008800 */
[----:B------:R-:W-:Y:S01]  /*04a0*/  NOP ;  /* 0x0000000000007918 */ /* 0x000fe20000000000 */
[----:B------:R-:W-:Y:S01]  /*04b0*/  UMOV UR4, 0x40 ;  /* 0x0000004000047882 */ /* 0x000fe20000000000 */
[----:B------:R-:W-:Y:S01]  /*04c0*/  UMOV UR5, 0x400 ;  /* 0x0000040000057882 */ /* 0x000fe20000000000 */
[----:B-1----:R-:W-:Y:S02]  /*04d0*/  ULEA UR4, UR6, UR4, 0x18 ;  /* 0x0000000406047291 */ /* 0x002fe4000f8ec0ff */
[----:B------:R-:W-:-:S07]  /*04e0*/  ULEA UR5, UR6, UR5, 0x18 ;  /* 0x0000000506057291 */ /* 0x000fce000f8ec0ff */
[----:B------:R-:W1:Y:S02]  /*04f0*/  LDS.U8 R0, [UR4] ;  /* 0x00000004ff007984 */ /* 0x000e640008000000 */
[----:B-1----:R-:W-:-:S13]  /*0500*/  ISETP.NE.AND P0, PT, R0, RZ, PT ;  /* 0x000000ff0000720c */ /* 0x002fda0003f05270 */
[----:B------:R-:W-:Y:S05]  /*0510*/  @P0 BRA `(.L_x_7) ;  /* 0x00000000007c0947 */ /* 0x000fea0003800000 */
[----:B------:R-:W-:-:S13]  /*0520*/  ELECT P0, URZ, PT ;  /* 0x0000000000ff782f */ /* 0x000fda0003800000 */
[----:B------:R-:W-:Y:S05]  /*0530*/  @!P0 BRA `(.L_x_8) ;  /* 0x0000000000848947 */ /* 0x000fea0003800000 */
[----:B------:R-:W-:Y:S01]  /*0540*/  UMOV UR4, 0x10 ;  /* 0x0000001000047882 */ /* 0x000fe20000000000 */
[----:B------:R-:W-:-:S04]  /*0550*/  IMAD.MOV.U32 R2, RZ, RZ, 0xffff ;  /* 0x0000ffffff027424 */ /* 0x000fc800078e00ff */
[----:B------:R-:W-:Y:S04]  /*0560*/  DEPBAR.LE SB1, 0x36 ;  /* 0x00009d800000791a */ /* 0x000fe80000000000 */
[----:B------:R-:W1:Y:S02]  /*0570*/  UTCATOMSWS.FIND_AND_SET.ALIGN UP0, UR4, UR4 ;  /* 0x00000004000475e3 */ /* 0x000e640008000800 */
[----:B-1----:R-:W-:Y:S01]  /*0580*/  PLOP3.LUT P0, PT, PT, PT, UP0, 0x80, 0x8 ;  /* 0x000000000008781c */ /* 0x002fe20003f0f008 */
[----:B------:R-:W-:-:S03]  /*0590*/  IMAD.U32 R7, RZ, RZ, UR4 ;  /* 0x00000004ff077e24 */ /* 0x000fc6000f8e00ff */
[----:B------:R-:W-:-:S04]  /*05a0*/  SEL R0, RZ, 0xffffffff, !P0 ;  /* 0xffffffffff007807 */ /* 0x000fc80004000000 */
[----:B------:R-:W-:Y:S01]  /*05b0*/  ISETP.NE.AND P0, PT, R0, RZ, PT ;  /* 0x000000ff0000720c */ /* 0x000fe20003f05270 */
[----:B------:R-:W-:-:S12]  /*05c0*/  IMAD.MOV.U32 R0, RZ, RZ, 0x1 ;  /* 0x00000001ff007424 */ /* 0x000fd800078e00ff */
[----:B------:R-:W-:Y:S05]  /*05d0*/  @P0 BRA `(.L_x_9) ;  /* 0x0000000000240947 */ /* 0x000fea0003800000 */
.L_x_10:
[----:B------:R-:W-:Y:S05]  /*05e0*/  NANOSLEEP 0x64 ;  /* 0x000000640000795d */ /* 0x000fea0003800000 */
[----:B------:R-:W-:-:S05]  /*05f0*/  UMOV UR4, 0x10 ;  /* 0x0000001000047882 */ /* 0x000fca0000000000 */
[----:B------:R-:W-:Y:S04]  /*0600*/  DEPBAR.LE SB1, 0x36 ;  /* 0x00009d800000791a */ /* 0x000fe80000000000 */
[----:B------:R-:W1:Y:S02]  /*0610*/  UTCATOMSWS.FIND_AND_SET.ALIGN UP0, UR4, UR4 ;  /* 0x00000004000475e3 */ /* 0x000e640008000800 */
[----:B-1----:R-:W-:Y:S01]  /*0620*/  PLOP3.LUT P0, PT, PT, PT, UP0, 0x80, 0x8 ;  /* 0x000000000008781c */ /* 0x002fe20003f0f008 */
[----:B------:R-:W-:-:S03]  /*0630*/  IMAD.U32 R7, RZ, RZ, UR4 ;  /* 0x00000004ff077e24 */ /* 0x000fc6000f8e00ff */
[----:B------:R-:W-:-:S04]  /*0640*/  SEL R4, RZ, 0xffffffff, !P0 ;  /* 0xffffffffff047807 */ /* 0x000fc80004000000 */
[----:B------:R-:W-:-:S13]  /*0650*/  ISETP.NE.AND P0, PT, R4, RZ, PT ;  /* 0x000000ff0400720c */ /* 0x000fda0003f05270 */
[----:B------:R-:W-:Y:S05]  /*0660*/  @!P0 BRA `(.L_x_10) ;  /* 0xfffffffc00dc8947 */ /* 0x000fea000383ffff */
.L_x_9:
[C---:B------:R-:W-:Y:S01]  /*0670*/  VIADD R5, R7.reuse, 0x10 ;  /* 0x0000001007057836 */ /* 0x040fe20000000000 */
[----:B------:R-:W-:Y:S01]  /*0680*/  UMOV UR4, 0x50 ;  /* 0x0000005000047882 */ /* 0x000fe20000000000 */
[----:B------:R-:W-:Y:S01]  /*0690*/  SHF.L.U32 R2, R2, R7, RZ ;  /* 0x0000000702027219 */ /* 0x000fe200000006ff */
[----:B------:R-:W-:Y:S01]  /*06a0*/  ULEA UR4, UR6, UR4, 0x18 ;  /* 0x0000000406047291 */ /* 0x000fe2000f8ec0ff */
[----:B------:R-:W-:Y:S01]  /*06b0*/  IMAD.SHL.U32 R7, R7, 0x20, RZ ;  /* 0x0000002007077824 */ /* 0x000fe200078e00ff */
[----:B------:R-:W-:-:S04]  /*06c0*/  SHF.L.U32 R5, R0, R5, RZ ;  /* 0x0000000500057219 */ /* 0x000fc800000006ff */
[----:B------:R-:W-:-:S05]  /*06d0*/  LOP3.LUT R2, R5, R2, RZ, 0xfc, !PT ;  /* 0x0000000205027212 */ /* 0x000fca00078efcff */
[----:B------:R1:W-:Y:S04]  /*06e0*/  ATOMS.OR RZ, [UR4], R2 ;  /* 0x00000002ffff798c */ /* 0x0003e8000b000004 */
[----:B------:R1:W-:Y:S01]  /*06f0*/  STS [UR5+0x32e98], R7 ;  /* 0x032e9807ff007988 */ /* 0x0003e20008000805 */
[----:B------:R-:W-:Y:S05]  /*0700*/  BRA `(.L_x_8) ;  /* 0x0000000000107947 */ /* 0x000fea0003800000 */
.L_x_7:
[----:B------:R-:W-:Y:S02]  /*0710*/  MOV R0, 0xffffffff ;  /* 0xffffffff00007802 */ /* 0x000fe40000000f00 */
[----:B------:R-:W-:-:S03]  /*0720*/  MOV R4, 0x750 ;  /* 0x0000075000047802 */ /* 0x000fc60000000f00 */
[----:B------:R1:W-:Y:S04]  /*0730*/  STS [UR5+0x32e98], R0 ;  /* 0x032e9800ff007988 */ /* 0x0003e80008000805 */
[----:B-1----:R-:W-:Y:S05]  /*0740*/  CALL.REL.NOINC `($__internal_1_$__cuda_sm10x_tcgen05_guardrail_trap_phase_invalid_during_alloc) ;  /* 0x0000003800f07944 */ /* 0x002fea0003c00000 */
.L_x_8:
[----:B------:R-:W-:Y:S05]  /*0750*/  WARPSYNC.ALL ;  /* 0x0000000000007948 */ /* 0x000fea0003800000 */
[----:B------:R-:W-:Y:S01]  /*0760*/  NOP ;  /* 0x0000000000007918 */ /* 0x000fe20000000000 */
.L_x_2:
[----:B------:R-:W5:Y:S01]  /*0770*/  LDC R0, c[0x0][0x388] ;  /* 0x0000e200ff007b82 */ /* 0x000f620000000800 */
[----:B------:R-:W1:Y:S07]  /*0780*/  S2R R21, SR_LANEID ;  /* 0x0000000000157919 */ /* 0x000e6e0000000000 */
[----:B--234-:R-:W-:Y:S01]  /*0790*/  BAR.SYNC.DEFER_BLOCKING 0x0 ;  /* 0x0000000000007b1d */ /* 0x01cfe20000010000 */
[----:B------:R-:W-:Y:S02]  /*07a0*/  ISETP.NE.AND P0, PT, R3, RZ, PT ;  /* 0x000000ff0300720c */ /* 0x000fe40003f05270 */
[----:B-----5:R-:W-:-:S04]  /*07b0*/  IADD3 R0, PT, PT, R0, 0x7f, RZ ;  /* 0x0000007f00007810 */ /* 0x020fc80007ffe0ff */
[----:B------:R-:W-:-:S05]  /*07c0*/  SHF.R.U32.HI R20, RZ, 0x7, R0 ;  /* 0x00000007ff147819 */ /* 0x000fca0000011600 */
[----:B-1----:R-:W-:Y:S02]  /*07d0*/  IMAD R2, R20, 0x1a, RZ ;  /* 0x0000001a14027824 */ /* 0x002fe400078e02ff */
[----:B------:R-:W-:Y:S05]  /*07e0*/  @!P0 BRA `(.L_x_11) ;  /* 0x00000010002c8947 */ /* 0x000fea0003800000 */
[----:B------:R-:W-:Y:S01]  /*07f0*/  ISETP.NE.AND P0, PT, R3, 0x1, PT ;  /* 0x000000010300780c */ /* 0x000fe20003f05270 */
[----:B------:R-:W1:-:S12]  /*0800*/  S2UR UR5, SR_CgaCtaId ;  /* 0x00000000000579c3 */ /* 0x000e580000008800 */
[----:B------:R-:W-:Y:S05]  /*0810*/  @!P0 BRA `(.L_x_12) ;  /* 0x0000000400948947 */ /* 0x000fea0003800000 */
[----:B------:R-:W-:-:S13]  /*0820*/  ISETP.NE.AND P0, PT, R3, 0x2, PT ;  /* 0x000000020300780c */ /* 0x000fda0003f05270 */
[----:B------:R-:W-:Y:S05]  /*0830*/  @P0 BRA `(.L_x_13) ;  /* 0x0000001c007c0947 */ /* 0x000fea0003800000 */
[----:B------:R-:W2:Y:S02]  /*0840*/  S2UR UR4, SR_CTAID.X ;  /* 0x00000000000479c3 */ /* 0x000ea40000002500 */
[----:B--2---:R-:W-:-:S13]  /*0850*/  ISETP.LE.U32.AND P0, PT, R2, UR4, PT ;  /* 0x0000000402007c0c */ /* 0x004fda000bf03070 */
[----:B-1----:R-:W-:Y:S05]  /*0860*/  @P0 EXIT ;  /* 0x000000000000094d */ /* 0x002fea0003800000 */
[--C-:B------:R-:W-:Y:S01]  /*0870*/  SHF.R.U32.HI R20, RZ, 0x3, R21.reuse ;  /* 0x00000003ff147819 */ /* 0x100fe20000011615 */
[----:B------:R-:W-:Y:S01]  /*0880*/  ULOP3.LUT UR4, URZ, UR4, URZ, 0x33, !UPT ;  /* 0x00000004ff047292 */ /* 0x000fe2000f8e33ff */
[----:B------:R-:W-:Y:S02]  /*0890*/  HFMA2 R15, -RZ, RZ, 0, 0 ;  /* 0x00000000ff0f7431 */ /* 0x000fe400000001ff */
[----:B------:R-:W-:Y:S01]  /*08a0*/  IMAD.MOV.U32 R16, RZ, RZ, RZ ;  /* 0x000000ffff107224 */ /* 0x000fe200078e00ff */
[C---:B------:R-:W-:Y:S01]  /*08b0*/  LOP3.LUT R6, R20.reuse, 0x1, RZ, 0x3c, !PT ;  /* 0x0000000114067812 */ /* 0x040fe200078e3cff */
[C---:B------:R-:W-:Y:S01]  /*08c0*/  IMAD.SHL.U32 R0, R20.reuse, 0x20, RZ ;  /* 0x0000002014007824 */ /* 0x040fe200078e00ff */
[----:B------:R-:W-:Y:S01]  /*08d0*/  LOP3.LUT R18, R20, 0x2, RZ, 0x3c, !PT ;  /* 0x0000000214127812 */ /* 0x000fe200078e3cff */
[----:B------:R-:W-:Y:S01]  /*08e0*/  VIADD R25, R2, UR4 ;  /* 0x0000000402197c36 */ /* 0x000fe20008000000 */
[----:B------:R-:W-:Y:S01]  /*08f0*/  LOP3.LUT R4, R20, 0x3, RZ, 0x3c, !PT ;  /* 0x0000000314047812 */ /* 0x000fe200078e3cff */
[----:B------:R-:W-:Y:S01]  /*0900*/  IMAD R20, R21, 0x4, R20 ;  /* 0x0000000415147824 */ /* 0x000fe200078e0214 */
[C---:B------:R-:W-:Y:S01]  /*0910*/  LOP3.LUT R2, R0.reuse, 0x20, RZ, 0x3c, !PT ;  /* 0x0000002000027812 */ /* 0x040fe200078e3cff */
[----:B------:R-:W-:Y:S01]  /*0920*/  IMAD.HI.U32 R25, R25, -0x3f03f03, RZ ;  /* 0xfc0fc0fd19197827 */ /* 0x000fe200078e00ff */
[C---:B------:R-:W-:Y:S01]  /*0930*/  LOP3.LUT R22, R0.reuse, 0x40, RZ, 0x3c, !PT ;  /* 0x0000004000167812 */ /* 0x040fe200078e3cff */
[----:B------:R-:W-:Y:S01]  /*0940*/  UMOV UR5, URZ ;  /* 0x000000ff00057c82 */ /* 0x000fe20008000000 */
[CC--:B------:R-:W-:Y:S01]  /*0950*/  IADD3 R24, PT, PT, R0.reuse, R21.reuse, RZ ;  /* 0x0000001500187210 */ /* 0x0c0fe20007ffe0ff */
[C---:B------:R-:W-:Y:S01]  /*0960*/  IMAD R19, R21.reuse, 0x4, R6 ;  /* 0x0000000415137824 */ /* 0x040fe200078e0206 */
[----:B------:R-:W-:Y:S01]  /*0970*/  LOP3.LUT R0, R0, 0x60, RZ, 0x3c, !PT ;  /* 0x0000006000007812 */ /* 0x000fe200078e3cff */
[C---:B------:R-:W-:Y:S01]  /*0980*/  IMAD R18, R21.reuse, 0x4, R18 ;  /* 0x0000000415127824 */ /* 0x040fe200078e0212 */
[----:B------:R-:W-:Y:S01]  /*0990*/  LEA R17, R21, R4, 0x2 ;  /* 0x0000000415117211 */ /* 0x000fe200078e10ff */
[----:B------:R-:W-:Y:S01]  /*09a0*/  IMAD.IADD R23, R2, 0x1, R21 ;  /* 0x0000000102177824 */ /* 0x000fe200078e0215 */
[----:B------:R-:W-:Y:S01]  /*09b0*/  SHF.R.U32.HI R25, RZ, 0x7, R25 ;  /* 0x00000007ff197819 */ /* 0x000fe20000011619 */
[----:B------:R-:W-:Y:S01]  /*09c0*/  IMAD.IADD R22, R22, 0x1, R21 ;  /* 0x0000000116167824 */ /* 0x000fe200078e0215 */
[----:B------:R-:W-:-:S07]  /*09d0*/  IADD3 R21, PT, PT, R0, R21, RZ ;  /* 0x0000001500157210 */ /* 0x000fce0007ffe0ff */
.L_x_17:
[----:B-1----:R-:W1:Y:S01]  /*09e0*/  S2R R0, SR_CgaCtaId ;  /* 0x0000000000007919 */ /* 0x002e620000008800 */
[----:B------:R-:W-:Y:S01]  /*09f0*/  MOV R3, 0x400 ;  /* 0x0000040000037802 */ /* 0x000fe20000000f00 */
[----:B------:R-:W-:-:S03]  /*0a00*/  UMOV UR4, URZ ;  /* 0x000000ff00047c82 */ /* 0x000fc60008000000 */
[----:B-1----:R-:W-:-:S07]  /*0a10*/  LEA R0, R0, R3, 0x18 ;  /* 0x0000000300007211 */ /* 0x002fce00078ec0ff */
.L_x_16:
[----:B-1----:R-:W-:Y:S01]  /*0a20*/  LEA R2, R15, R0, 0x3 ;  /* 0x000000000f027211 */ /* 0x002fe200078e18ff */
[----:B------:R-:W-:Y:S01]  /*0a30*/  ULOP3.LUT UP0, URZ, UR4, 0x3, URZ, 0xc0, !UPT ;  /* 0x0000000304ff7892 */ /* 0x000fe2000f80c0ff */
[----:B------:R-:W-:-:S04]  /*0a40*/  SHF.L.U32 R5, R16, 0x1f, RZ ;  /* 0x0000001f10057819 */ /* 0x000fc800000006ff */
[----:B------:R-:W1:Y:S02]  /*0a50*/  SYNCS.PHASECHK.TRANS64.TRYWAIT P0, [R2+URZ+0x32e00], R5 ;  /* 0x032e0005020075a7 */ /* 0x000e6400080011ff */
[----:B-1----:R-:W-:Y:S05]  /*0a60*/  @!P0 BRA `(.L_x_14) ;  /* 0x0000003400308947 */ /* 0x002fea0003800000 */
.L_x_54:
[----:B------:R-:W-:Y:S05]  /*0a70*/  BRA.U UP0, `(.L_x_15) ;  /* 0x0000000100bc7547 */ /* 0x000fea000b800000 */
[C-C-:B------:R-:W-:Y:S02]  /*0a80*/  IMAD R26, R15.reuse, 0x200, R0.reuse ;  /* 0x000002000f1a7824 */ /* 0x140fe400078e0200 */
[----:B------:R-:W-:Y:S02]  /*0a90*/  IMAD R3, R15, 0x400, R0 ;  /* 0x000004000f037824 */ /* 0x000fe400078e0200 */
[--C-:B------:R-:W-:Y:S01]  /*0aa0*/  IMAD R9, R24, 0x4, R26.reuse ;  /* 0x0000000418097824 */ /* 0x100fe200078e021a */
[-C--:B------:R-:W-:Y:S01]  /*0ab0*/  LEA R8, R23, R26.reuse, 0x2 ;  /* 0x0000001a17087211 */ /* 0x080fe200078e10ff */
[--C-:B------:R-:W-:Y:S01]  /*0ac0*/  IMAD R29, R22, 0x4, R26.reuse ;  /* 0x00000004161d7824 */ /* 0x100fe200078e021a */
[-C--:B------:R-:W-:Y:S01]  /*0ad0*/  LEA R27, R21, R26.reuse, 0x2 ;  /* 0x0000001a151b7211 */ /* 0x080fe200078e10ff */
[--C-:B-1----:R-:W-:Y:S01]  /*0ae0*/  IMAD R5, R19, 0x4, R26.reuse ;  /* 0x0000000413057824 */ /* 0x102fe200078e021a */
[-C--:B------:R-:W-:Y:S01]  /*0af0*/  LEA R6, R20, R26.reuse, 0x2 ;  /* 0x0000001a14067211 */ /* 0x080fe200078e10ff */
[----:B------:R-:W1:Y:S01]  /*0b00*/  LDS R9, [R9+0x31000] ;  /* 0x0310000009097984 */ /* 0x000e620000000800 */
[----:B------:R-:W-:Y:S01]  /*0b10*/  LEA R4, R18, R26, 0x2 ;  /* 0x0000001a12047211 */ /* 0x000fe200078e10ff */
[----:B------:R-:W-:Y:S01]  /*0b20*/  IMAD R26, R17, 0x4, R26 ;  /* 0x00000004111a7824 */ /* 0x000fe200078e021a */
[-C--:B------:R-:W-:Y:S01]  /*0b30*/  LEA R14, R24, R3.reuse, 0x2 ;  /* 0x00000003180e7211 */ /* 0x080fe200078e10ff */
[----:B------:R-:W2:Y:S01]  /*0b40*/  LDS R8, [R8+0x31000] ;  /* 0x0310000008087984 */ /* 0x000ea20000000800 */
[--C-:B------:R-:W-:Y:S01]  /*0b50*/  IMAD R11, R23, 0x4, R3.reuse ;  /* 0x00000004170b7824 */ /* 0x100fe200078e0203 */
[----:B------:R-:W-:Y:S01]  /*0b60*/  LEA R10, R22, R3, 0x2 ;  /* 0x00000003160a7211 */ /* 0x000fe200078e10ff */
[----:B------:R-:W-:Y:S01]  /*0b70*/  IMAD R7, R21, 0x4, R3 ;  /* 0x0000000415077824 */ /* 0x000fe200078e0203 */
[----:B------:R-:W3:Y:S04]  /*0b80*/  LDS R29, [R29+0x31000] ;  /* 0x031000001d1d7984 */ /* 0x000ee80000000800 */
[----:B------:R-:W4:Y:S01]  /*0b90*/  LDS R27, [R27+0x31000] ;  /* 0x031000001b1b7984 */ /* 0x000f220000000800 */
[----:B------:R-:W-:-:S03]  /*0ba0*/  NOP ;  /* 0x0000000000007918 */ /* 0x000fc60000000000 */
[----:B-1----:R1:W-:Y:S04]  /*0bb0*/  STS [R6+0x31000], R9 ;  /* 0x0310000906007388 */ /* 0x0023e80000000800 */
[----:B--2---:R2:W-:Y:S04]  /*0bc0*/  STS [R5+0x31000], R8 ;  /* 0x0310000805007388 */ /* 0x0045e80000000800 */
[----:B---3--:R3:W-:Y:S04]  /*0bd0*/  STS [R4+0x31000], R29 ;  /* 0x0310001d04007388 */ /* 0x0087e80000000800 */
[----:B----4-:R-:W-:Y:S04]  /*0be0*/  STS [R26+0x31000], R27 ;  /* 0x0310001b1a007388 */ /* 0x010fe80000000800 */
[----:B------:R-:W4:Y:S04]  /*0bf0*/  LDS R13, [R14+0x31a00] ;  /* 0x031a00000e0d7984 */ /* 0x000f280000000800 */
[----:B------:R-:W5:Y:S04]  /*0c00*/  LDS R12, [R11+0x31a00] ;  /* 0x031a00000b0c7984 */ /* 0x000f680000000800 */
[----:B------:R-:W5:Y:S01]  /*0c10*/  LDS R9, [R10+0x31a00] ;  /* 0x031a00000a097984 */ /* 0x000f620000000800 */
[----:B-1----:R-:W-:-:S03]  /*0c20*/  LEA R6, R20, R3, 0x2 ;  /* 0x0000000314067211 */ /* 0x002fc600078e10ff */
[----:B------:R-:W1:Y:S01]  /*0c30*/  LDS R8, [R7+0x31a00] ;  /* 0x031a000007087984 */ /* 0x000e620000000800 */
[----:B--2---:R-:W-:Y:S01]  /*0c40*/  IMAD R5, R19, 0x4, R3 ;  /* 0x0000000413057824 */ /* 0x004fe200078e0203 */
[----:B------:R-:W-:Y:S01]  /*0c50*/  NOP ;  /* 0x0000000000007918 */ /* 0x000fe20000000000 */
[-C--:B---3--:R-:W-:Y:S02]  /*0c60*/  LEA R4, R18, R3.reuse, 0x2 ;  /* 0x0000000312047211 */ /* 0x088fe400078e10ff */
[----:B------:R-:W-:Y:S01]  /*0c70*/  LEA R3, R17, R3, 0x2 ;  /* 0x0000000311037211 */ /* 0x000fe200078e10ff */
[----:B----4-:R-:W-:Y:S04]  /*0c80*/  STS [R6+0x31a00], R13 ;  /* 0x031a000d06007388 */ /* 0x010fe80000000800 */
[----:B-----5:R-:W-:Y:S04]  /*0c90*/  STS [R5+0x31a00], R12 ;  /* 0x031a000c05007388 */ /* 0x020fe80000000800 */
[----:B------:R-:W-:Y:S04]  /*0ca0*/  STS [R4+0x31a00], R9 ;  /* 0x031a000904007388 */ /* 0x000fe80000000800 */
[----:B-1----:R-:W-:Y:S04]  /*0cb0*/  STS [R3+0x31a00], R8 ;  /* 0x031a000803007388 */ /* 0x002fe80000000800 */
[----:B------:R-:W1:Y:S04]  /*0cc0*/  LDS R27, [R14+0x31c00] ;  /* 0x031c00000e1b7984 */ /* 0x000e680000000800 */
[----:B------:R-:W2:Y:S04]  /*0cd0*/  LDS R26, [R11+0x31c00] ;  /* 0x031c00000b1a7984 */ /* 0x000ea80000000800 */
[----:B------:R-:W3:Y:S04]  /*0ce0*/  LDS R29, [R10+0x31c00] ;  /* 0x031c00000a1d7984 */ /* 0x000ee80000000800 */
[----:B------:R-:W4:Y:S01]  /*0cf0*/  LDS R28, [R7+0x31c00] ;  /* 0x031c0000071c7984 */ /* 0x000f220000000800 */
[----:B------:R-:W-:-:S03]  /*0d00*/  NOP ;  /* 0x0000000000007918 */ /* 0x000fc60000000000 */
[----:B-1----:R1:W-:Y:S04]  /*0d10*/  STS [R6+0x31c00], R27 ;  /* 0x031c001b06007388 */ /* 0x0023e80000000800 */
[----:B--2---:R1:W-:Y:S04]  /*0d20*/  STS [R5+0x31c00], R26 ;  /* 0x031c001a05007388 */ /* 0x0043e80000000800 */
[----:B---3--:R1:W-:Y:S04]  /*0d30*/  STS [R4+0x31c00], R29 ;  /* 0x031c001d04007388 */ /* 0x0083e80000000800 */
[----:B----4-:R1:W-:Y:S01]  /*0d40*/  STS [R3+0x31c00], R28 ;  /* 0x031c001c03007388 */ /* 0x0103e20000000800 */
[----:B------:R2:W-:Y:S06]  /*0d50*/  MEMBAR.ALL.CTA ;  /* 0x0000000000007992 */ /* 0x0005ec0000008000 */
[----:B--2---:R-:W2:Y:S02]  /*0d60*/  FENCE.VIEW.ASYNC.S ;  /* 0x00000000000073c6 */ /* 0x004ea40000000000 */
.L_x_15:
[----:B-1----:R-:W-:Y:S01]  /*0d70*/  VIADD R2, R2, 0x32e50 ;  /* 0x00032e5002027836 */ /* 0x002fe20000000000 */
[C---:B------:R-:W-:Y:S01]  /*0d80*/  ISETP.NE.AND P0, PT, R15.reuse, 0x4, PT ;  /* 0x000000040f00780c */ /* 0x040fe20003f05270 */
[----:B------:R-:W-:Y:S01]  /*0d90*/  VIADD R15, R15, 0x1 ;  /* 0x000000010f0f7836 */ /* 0x000fe20000000000 */
[----:B------:R-:W-:Y:S02]  /*0da0*/  UIADD3 UR4, UPT, UPT, UR4, 0x1, URZ ;  /* 0x0000000104047890 */ /* 0x000fe4000fffe0ff */
[----:B------:R-:W-:Y:S02]  /*0db0*/  PRMT R2, RZ, 0x654, R2 ;  /* 0x00000654ff027816 */ /* 0x000fe40000000002 */
[----:B------:R-:W-:Y:S01]  /*0dc0*/  SEL R15, R15, RZ, P0 ;  /* 0x000000ff0f0f7207 */ /* 0x000fe20000000000 */
[----:B------:R-:W-:Y:S01]  /*0dd0*/  UISETP.NE.AND UP0, UPT, UR4, 0x38, UPT ;  /* 0x000000380400788c */ /* 0x000fe2000bf05270 */
[----:B--2---:R1:W-:Y:S02]  /*0de0*/  SYNCS.ARRIVE.TRANS64.RED.A1T0 RZ, [R2+URZ], RZ ;  /* 0x000000ff02ff79a7 */ /* 0x0043e400081004ff */
[----:B------:R-:W-:-:S04]  /*0df0*/  ISETP.NE.AND P0, PT, R15, RZ, PT ;  /* 0x000000ff0f00720c */ /* 0x000fc80003f05270 */
[----:B------:R-:W-:-:S04]  /*0e00*/  SEL R3, RZ, 0x1, P0 ;  /* 0x00000001ff037807 */ /* 0x000fc80000000000 */
[----:B------:R-:W-:Y:S01]  /*0e10*/  LOP3.LUT R16, R16, R3, RZ, 0x3c, !PT ;  /* 0x0000000310107212 */ /* 0x000fe200078e3cff */
[----:B------:R-:W-:Y:S06]  /*0e20*/  BRA.U UP0, `(.L_x_16) ;  /* 0xfffffff900fc7547 */ /* 0x000fec000b83ffff */
[----:B------:R-:W-:-:S13]  /*0e30*/  ISETP.NE.AND P0, PT, R25, UR5, PT ;  /* 0x0000000519007c0c */ /* 0x000fda000bf05270 */
[----:B------:R-:W-:Y:S05]  /*0e40*/  @!P0 EXIT ;  /* 0x000000000000894d */ /* 0x000fea0003800000 */
[----:B------:R-:W-:Y:S01]  /*0e50*/  UIADD3 UR5, UPT, UPT, UR5, 0x1, URZ ;  /* 0x0000000105057890 */ /* 0x000fe2000fffe0ff */
[----:B------:R-:W-:Y:S05]  /*0e60*/  BRA `(.L_x_17) ;  /* 0xfffffff800dc7947 */ /* 0x000fea000383ffff */
.L_x_12:
[----:B-1----:R-:W-:-:S09]  /*0e70*/  UISETP.NE.AND UP0, UPT, UR5, URZ, UPT ;  /* 0x000000ff0500728c */ /* 0x002fd2000bf05270 */
[----:B------:R-:W-:Y:S05]  /*0e80*/  BRA.U UP0, `(.L_x_13) ;  /* 0x0000001500e87547 */ /* 0x000fea000b800000 */
[----:B------:R-:W1:Y:S01]  /*0e90*/  S2UR UR4, SR_CTAID.X ;  /* 0x00000000000479c3 */ /* 0x000e620000002500 */
[----:B------:R-:W-:Y:S02]  /*0ea0*/  UMOV UR8, 0x400 ;  /* 0x0000040000087882 */ /* 0x000fe40000000000 */
[----:B------:R-:W-:-:S04]  /*0eb0*/  ULEA UR8, UR5, UR8, 0x18 ;  /* 0x0000000805087291 */ /* 0x000fc8000f8ec0ff */
[----:B------:R-:W-:Y:S02]  /*0ec0*/  UIADD3 UR5, UPT, UPT, UR8, 0x18000, URZ ;  /* 0x0001800008057890 */ /* 0x000fe4000fffe0ff */
[----:B------:R-:W-:Y:S02]  /*0ed0*/  UIADD3 UR6, UPT, UPT, UR8, 0x4000, URZ ;  /* 0x0000400008067890 */ /* 0x000fe4000fffe0ff */
[----:B------:R-:W-:Y:S02]  /*0ee0*/  USHF.R.U32.HI UR5, URZ, 0x4, UR5 ;  /* 0x00000004ff057899 */ /* 0x000fe40008011605 */
[----:B------:R-:W-:Y:S02]  /*0ef0*/  USHF.R.U32.HI UR6, URZ, 0x4, UR6 ;  /* 0x00000004ff067899 */ /* 0x000fe40008011606 */
[----:B------:R-:W-:Y:S01]  /*0f00*/  ULOP3.LUT UR5, UR5, 0x3fc0, URZ, 0xc0, !UPT ;  /* 0x00003fc005057892 */ /* 0x000fe2000f8ec0ff */
[----:B-1----:R-:W-:-:S13]  /*0f10*/  ISETP.LE.U32.AND P0, PT, R2, UR4, PT ;  /* 0x0000000402007c0c */ /* 0x002fda000bf03070 */
[----:B------:R-:W-:Y:S05]  /*0f20*/  @P0 EXIT ;  /* 0x000000000000094d */ /* 0x000fea0003800000 */
[----:B------:R-:W-:Y:S01]  /*0f30*/  ULOP3.LUT UR4, URZ, UR4, URZ, 0x33, !UPT ;  /* 0x00000004ff047292 */ /* 0x000fe2000f8e33ff */
[----:B------:R-:W-:Y:S01]  /*0f40*/  IMAD.U32 R0, RZ, RZ, UR5 ;  /* 0x00000005ff007e24 */ /* 0x000fe2000f8e00ff */
[----:B------:R-:W-:Y:S01]  /*0f50*/  ULOP3.LUT UR6, UR6, 0x3fc0, URZ, 0xc0, !UPT ;  /* 0x00003fc006067892 */ /* 0x000fe2000f8ec0ff */
[C---:B------:R-:W-:Y:S01]  /*0f60*/  ISETP.GE.U32.AND P0, PT, R21.reuse, 0x5, PT ;  /* 0x000000051500780c */ /* 0x040fe20003f06070 */
[----:B------:R-:W-:Y:S01]  /*0f70*/  IMAD.MOV.U32 R4, RZ, RZ, RZ ;  /* 0x000000ffff047224 */ /* 0x000fe200078e00ff */
[----:B------:R-:W-:Y:S01]  /*0f80*/  UMOV UR17, URZ ;  /* 0x000000ff00117c82 */ /* 0x000fe20008000000 */
[----:B------:R-:W-:Y:S01]  /*0f90*/  VIADD R3, R2, UR4 ;  /* 0x0000000402037c36 */ /* 0x000fe20008000000 */
[----:B------:R-:W-:Y:S01]  /*0fa0*/  UMOV UR15, URZ ;  /* 0x000000ff000f7c82 */ /* 0x000fe20008000000 */
[C---:B------:R-:W-:Y:S01]  /*0fb0*/  IMAD R5, R21.reuse, 0x500, R0 ;  /* 0x0000050015057824 */ /* 0x040fe200078e0200 */
[----:B------:R-:W-:Y:S01]  /*0fc0*/  LEA R7, R21, UR6, 0xa ;  /* 0x0000000615077c11 */ /* 0x000fe2000f8e50ff */
[----:B------:R-:W-:Y:S01]  /*0fd0*/  IMAD.HI.U32 R3, R3, -0x3f03f03, RZ ;  /* 0xfc0fc0fd03037827 */ /* 0x000fe200078e00ff */
[----:B------:R-:W-:Y:S01]  /*0fe0*/  UMOV UR6, 0x140 ;  /* 0x0000014000067882 */ /* 0x000fe20000000000 */
[----:B------:R-:W-:Y:S01]  /*0ff0*/  UMOV UR7, 0x144 ;  /* 0x0000014400077882 */ /* 0x000fe20000000000 */
[----:B------:R-:W-:Y:S01]  /*1000*/  SEL R7, R7, RZ, !P0 ;  /* 0x000000ff07077207 */ /* 0x000fe20004000000 */
[----:B------:R-:W-:Y:S01]  /*1010*/  UMOV UR4, 0x140 ;  /* 0x0000014000047882 */ /* 0x000fe20000000000 */
[----:B------:R-:W-:Y:S01]  /*1020*/  SEL R5, R5, RZ, !P0 ;  /* 0x000000ff05057207 */ /* 0x000fe20004000000 */
[----:B------:R-:W-:Y:S01]  /*1030*/  UMOV UR5, 0x144 ;  /* 0x0000014400057882 */ /* 0x000fe20000000000 */
[----:B------:R-:W-:-:S07]  /*1040*/  SHF.R.U32.HI R3, RZ, 0x7, R3 ;  /* 0x00000007ff037819 */ /* 0x000fce0000011603 */
.L_x_24:
[----:B------:R-:W-:Y:S02]  /*1050*/  USHF.R.U32.HI UR10, URZ, 0x1, UR17 ;  /* 0x00000001ff0a7899 */ /* 0x000fe40008011611 */
[----:B------:R-:W-:Y:S02]  /*1060*/  USHF.L.U32 UR9, UR17, 0x3, URZ ;  /* 0x0000000311097899 */ /* 0x000fe400080006ff */
[----:B------:R-:W-:Y:S02]  /*1070*/  ULOP3.LUT UR10, UR10, 0x1, URZ, 0xc, !UPT ;  /* 0x000000010a0a7892 */ /* 0x000fe4000f8e0cff */
[----:B------:R-:W-:Y:S02]  /*1080*/  ULOP3.LUT UR9, UR9, 0x8, URZ, 0xc0, !UPT ;  /* 0x0000000809097892 */ /* 0x000fe4000f8ec0ff */
[----:B------:R-:W-:Y:S02]  /*1090*/  USHF.L.U32 UR10, UR10, 0x1f, URZ ;  /* 0x0000001f0a0a7899 */ /* 0x000fe400080006ff */
[----:B------:R-:W-:-:S02]  /*10a0*/  ULOP3.LUT UR12, UR17, 0x1, URZ, 0xc0, !UPT ;  /* 0x00000001110c7892 */ /* 0x000fc4000f8ec0ff */
[----:B------:R-:W-:Y:S01]  /*10b0*/  MOV R0, UR9 ;  /* 0x0000000900007c02 */ /* 0x000fe20008000f00 */
[----:B------:R-:W-:Y:S01]  /*10c0*/  UIADD3 UR9, UPT, UPT, UR8, UR9, URZ ;  /* 0x0000000908097290 */ /* 0x000fe2000fffe0ff */
[----:B------:R-:W-:Y:S01]  /*10d0*/  MOV R9, UR10 ;  /* 0x0000000a00097c02 */ /* 0x000fe20008000f00 */
[----:B------:R-:W-:Y:S02]  /*10e0*/  UIMAD UR12, UR12, 0xa0, URZ ;  /* 0x000000a00c0c78a4 */ /* 0x000fe4000f8e02ff */
[----:B------:R-:W-:Y:S01]  /*10f0*/  UIADD3 UR11, UPT, UPT, UR9, 0x32e78, URZ ;  /* 0x00032e78090b7890 */ /* 0x000fe2000fffe0ff */
[----:B------:R-:W1:Y:S02]  /*1100*/  SYNCS.PHASECHK.TRANS64.TRYWAIT P0, [R0+UR8+0x32e88], R9 ;  /* 0x032e8809000075a7 */ /* 0x000e640008001108 */
[----:B-1----:R-:W-:Y:S09]  /*1110*/  @!P0 BRA `(.L_x_18) ;  /* 0x0000002c009c8947 */ /* 0x002ff20003800000 */
.L_x_56:
[----:B------:R-:W-:Y:S01]  /*1120*/  NOP ;  /* 0x0000000000007918 */ /* 0x000fe20000000000 */
[----:B------:R-:W-:-:S05]  /*1130*/  UMOV UR16, URZ ;  /* 0x000000ff00107c82 */ /* 0x000fca0008000000 */
.L_x_23:
[----:B------:R-:W-:Y:S01]  /*1140*/  ULEA UR10, UR15, UR8, 0x3 ;  /* 0x000000080f0a7291 */ /* 0x000fe2000f8e18ff */
[----:B-1----:R-:W-:Y:S01]  /*1150*/  SHF.L.U32 R9, R4, 0x1f, RZ ;  /* 0x0000001f04097819 */ /* 0x002fe200000006ff */
[----:B------:R-:W-:Y:S01]  /*1160*/  ULOP3.LUT UP0, UR14, UR16, 0x2, URZ, 0xc0, !UPT ;  /* 0x00000002100e7892 */ /* 0x000fe2000f80c0ff */
[----:B------:R-:W-:Y:S06]  /*1170*/  MOV R0, UR15 ;  /* 0x0000000f00007c02 */ /* 0x000fec0008000f00 */
[----:B------:R-:W1:Y:S02]  /*1180*/  SYNCS.PHASECHK.TRANS64.TRYWAIT P0, [UR10+0x32e50], R9 ;  /* 0x032e5009ff0075a7 */ /* 0x000e64000800110a */
[----:B-12---:R-:W-:Y:S05]  /*1190*/  @!P0 BRA `(.L_x_19) ;  /* 0x0000002c009c8947 */ /* 0x006fea0003800000 */
.L_x_58:
[----:B------:R-:W-:Y:S01]  /*11a0*/  NOP ;  /* 0x0000000000007918 */ /* 0x000fe20000000000 */
[----:B------:R-:W-:Y:S05]  /*11b0*/  BRA.U UP0, `(.L_x_20) ;  /* 0x0000000100487547 */ /* 0x000fea000b800000 */
[----:B------:R-:W-:Y:S02]  /*11c0*/  ULEA UR22, UR15, UR8, 0x9 ;  /* 0x000000080f167291 */ /* 0x000fe4000f8e48ff */
[----:B------:R-:W-:Y:S02]  /*11d0*/  ULEA UR9, UR15, UR8, 0xa ;  /* 0x000000080f097291 */ /* 0x000fe4000f8e50ff */
[----:B------:R-:W-:Y:S02]  /*11e0*/  UIADD3 UR22, UPT, UPT, UR22, 0x31000, URZ ;  /* 0x0003100016167890 */ /* 0x000fe4000fffe0ff */
[----:B------:R-:W-:Y:S02]  /*11f0*/  UIADD3 UR13, UPT, UPT, UR9, 0x31a00, URZ ;  /* 0x00031a00090d7890 */ /* 0x000fe4000fffe0ff */
[----:B------:R-:W-:Y:S02]  /*1200*/  UIADD3 UR9, UPT, UPT, UR9, 0x31c00, URZ ;  /* 0x00031c0009097890 */ /* 0x000fe4000fffe0ff */
[----:B------:R-:W-:Y:S02]  /*1210*/  USHF.R.U32.HI UR22, URZ, 0x4, UR22 ;  /* 0x00000004ff167899 */ /* 0x000fe40008011616 */
[----:B------:R-:W-:Y:S02]  /*1220*/  USHF.R.U32.HI UR13, URZ, 0x4, UR13 ;  /* 0x00000004ff0d7899 */ /* 0x000fe4000801160d */
[----:B------:R-:W-:Y:S02]  /*1230*/  USHF.R.U32.HI UR9, URZ, 0x4, UR9 ;  /* 0x00000004ff097899 */ /* 0x000fe40008011609 */
[----:B------:R-:W-:Y:S02]  /*1240*/  ULOP3.LUT UR18, UR22, 0x3fe0, URZ, 0xc0, !UPT ;  /* 0x00003fe016127892 */ /* 0x000fe4000f8ec0ff */
[----:B------:R-:W-:Y:S02]  /*1250*/  ULOP3.LUT UR20, UR13, 0x3fe0, URZ, 0xc0, !UPT ;  /* 0x00003fe00d147892 */ /* 0x000fe4000f8ec0ff */
[----:B------:R-:W-:Y:S01]  /*1260*/  ULOP3.LUT UR22, UR9, 0x3fc0, URZ, 0xc0, !UPT ;  /* 0x00003fc009167892 */ /* 0x000fe2000f8ec0ff */
[----:B------:R-:W-:Y:S01]  /*1270*/  UMOV UR19, 0x4008 ;  /* 0x0000400800137882 */ /* 0x000fe20000000000 */
[----:B------:R-:W-:Y:S01]  /*1280*/  UMOV UR21, 0x4008 ;  /* 0x0000400800157882 */ /* 0x000fe20000000000 */
[----:B------:R-:W-:Y:S02]  /*1290*/  UMOV UR23, 0x4008 ;  /* 0x0000400800177882 */ /* 0x000fe40000000000 */
[----:B------:R2:W-:Y:S02]  /*12a0*/  UTCCP.T.S.4x32dp128bit tmem[0x140], gdesc[UR18] ;  /* 0x00014012ff0079e7 */ /* 0x0005e40009100000 */
[----:B------:R2:W-:Y:S02]  /*12b0*/  UTCCP.T.S.4x32dp128bit tmem[0x144], gdesc[UR20] ;  /* 0x00014414ff0079e7 */ /* 0x0005e40009100000 */
[----:B------:R2:W-:Y:S01]  /*12c0*/  UTCCP.T.S.4x32dp128bit tmem[0x148], gdesc[UR22] ;  /* 0x00014816ff0079e7 */ /* 0x0005e20009100000 */
[----:B------:R-:W-:Y:S02]  /*12d0*/  NOP ;  /* 0x0000000000007918 */ /* 0x000fe40000000000 */
.L_x_20:
[----:B------:R-:W-:Y:S01]  /*12e0*/  UISETP.NE.AND UP0, UPT, UR15, 0x4, UPT ;  /* 0x000000040f00788c */ /* 0x000fe2000bf05270 */
[----:B-1----:R-:W1:Y:S01]  /*12f0*/  SHFL.IDX PT, R2, R7, R0, 0x1f ;  /* 0x00001f0007027589 */ /* 0x002e6200000e0000 */
[----:B------:R-:W-:Y:S01]  /*1300*/  UIADD3 UR9, UPT, UPT, UR15, 0x1, URZ ;  /* 0x000000010f097890 */ /* 0x000fe2000fffe0ff */
[----:B------:R-:W-:Y:S03]  /*1310*/  NOP ;  /* 0x0000000000007918 */ /* 0x000fe60000000000 */
[----:B------:R-:W-:Y:S03]  /*1320*/  USEL UR9, UR9, URZ, UP0 ;  /* 0x000000ff09097287 */ /* 0x000fe60008000000 */
[----:B------:R3:W4:Y:S01]  /*1330*/  SHFL.IDX PT, R6, R5, R0, 0x1f ;  /* 0x00001f0005067589 */ /* 0x00072200000e0000 */
[----:B------:R-:W-:Y:S02]  /*1340*/  USHF.L.U32 UR15, UR14, 0x4, URZ ;  /* 0x000000040e0f7899 */ /* 0x000fe400080006ff */
[----:B------:R-:W-:Y:S02]  /*1350*/  ULEA UR13, UR9, UR8, 0x3 ;  /* 0x00000008090d7291 */ /* 0x000fe4000f8e18ff */
[----:B------:R-:W-:Y:S01]  /*1360*/  ULEA UR14, UR14, 0x8a8, 0xd ;  /* 0x000008a80e0e7891 */ /* 0x000fe2000f8e68ff */
[----:B------:R-:W-:Y:S01]  /*1370*/  ISETP.NE.AND P0, PT, RZ, UR9, PT ;  /* 0x00000009ff007c0c */ /* 0x000fe2000bf05270 */
[----:B------:R-:W-:Y:S02]  /*1380*/  UISETP.NE.AND UP0, UPT, UR16, URZ, UPT ;  /* 0x000000ff1000728c */ /* 0x000fe4000bf05270 */
[----:B------:R-:W-:Y:S01]  /*1390*/  UPRMT UR15, UR15, 0x5410, UR14 ;  /* 0x000054100f0f7896 */ /* 0x000fe2000800000e */
[----:B------:R-:W-:Y:S01]  /*13a0*/  SEL R11, RZ, 0x1, P0 ;  /* 0x00000001ff0b7807 */ /* 0x000fe20000000000 */
[----:B------:R-:W-:Y:S01]  /*13b0*/  UIADD3 UR10, UPT, UPT, UR10, 0x32e28, URZ ;  /* 0x00032e280a0a7890 */ /* 0x000fe2000fffe0ff */
[----:B------:R-:W-:Y:S02]  /*13c0*/  UMOV UR14, URZ ;  /* 0x000000ff000e7c82 */ /* 0x000fe40008000000 */
[----:B------:R-:W-:Y:S01]  /*13d0*/  LOP3.LUT R4, R4, R11, RZ, 0x3c, !PT ;  /* 0x0000000b04047212 */ /* 0x000fe200078e3cff */
[----:B--2---:R-:W-:Y:S01]  /*13e0*/  UMOV UR21, 0x40004040 ;  /* 0x4000404000157882 */ /* 0x004fe20000000000 */
[----:B------:R-:W-:Y:S01]  /*13f0*/  UMOV UR19, 0x40004040 ;  /* 0x4000404000137882 */ /* 0x000fe20000000000 */
[----:B------:R-:W-:Y:S01]  /*1400*/  UMOV UR25, 0x40004040 ;  /* 0x4000404000197882 */ /* 0x000fe20000000000 */
[----:B------:R-:W-:Y:S01]  /*1410*/  UMOV UR23, 0x40004040 ;  /* 0x4000404000177882 */ /* 0x000fe20000000000 */
[----:B------:R-:W-:Y:S01]  /*1420*/  IMAD.U32 R9, R4, -0x80000000, RZ ;  /* 0x8000000004097824 */ /* 0x000fe200078e00ff */
[----:B------:R-:W-:Y:S01]  /*1430*/  UMOV UR29, 0x40004040 ;  /* 0x40004040001d7882 */ /* 0x000fe20000000000 */
[----:B------:R-:W-:Y:S01]  /*1440*/  UMOV UR27, 0x40004040 ;  /* 0x40004040001b7882 */ /* 0x000fe20000000000 */
[----:B------:R-:W-:Y:S01]  /*1450*/  UMOV UR33, 0x40004040 ;  /* 0x4000404000217882 */ /* 0x000fe20000000000 */
[----:B------:R-:W-:Y:S01]  /*1460*/  UMOV UR31, 0x40004040 ;  /* 0x40004040001f7882 */ /* 0x000fe20000000000 */
[----:B-1----:R-:W-:Y:S01]  /*1470*/  R2UR UR20, R2 ;  /* 0x00000000021472ca */ /* 0x002fe200000e0000 */
[----:B---3--:R-:W-:Y:S01]  /*1480*/  IMAD.U32 R0, RZ, RZ, UR9 ;  /* 0x00000009ff007e24 */ /* 0x008fe2000f8e00ff */
[----:B----4-:R-:W-:Y:S11]  /*1490*/  R2UR UR18, R6 ;  /* 0x00000000061272ca */ /* 0x010ff600000e0000 */
[----:B------:R-:W-:Y:S02]  /*14a0*/  UIADD3 UR24, UPT, UPT, UR20, 0x2, URZ ;  /* 0x0000000214187890 */ /* 0x000fe4000fffe0ff */
[----:B------:R-:W-:Y:S01]  /*14b0*/  UIADD3 UR22, UPT, UPT, UR18, 0x2, URZ ;  /* 0x0000000212167890 */ /* 0x000fe2000fffe0ff */
[----:B------:R1:W-:Y:S01]  /*14c0*/  UTCQMMA gdesc[UR20], gdesc[UR18], tmem[UR12], tmem[UR14], idesc[UR15], tmem[UR6], UP0 ;  /* 0x00060e1214007dea */ /* 0x0003e2000800030c */
[----:B------:R-:W-:Y:S02]  /*14d0*/  UIADD3 UR28, UPT, UPT, UR20, 0x4, URZ ;  /* 0x00000004141c7890 */ /* 0x000fe4000fffe0ff */
[----:B------:R-:W-:Y:S02]  /*14e0*/  UIADD3 UR26, UPT, UPT, UR18, 0x4, URZ ;  /* 0x00000004121a7890 */ /* 0x000fe4000fffe0ff */
[----:B------:R-:W-:Y:S02]  /*14f0*/  UIADD3 UR32, UPT, UPT, UR20, 0x6, URZ ;  /* 0x0000000614207890 */ /* 0x000fe4000fffe0ff */
[----:B------:R-:W-:Y:S01]  /*1500*/  UIADD3 UR30, UPT, UPT, UR18, 0x6, URZ ;  /* 0x00000006121e7890 */ /* 0x000fe2000fffe0ff */
[----:B------:R1:W-:Y:S04]  /*1510*/  UTCQMMA gdesc[UR24], gdesc[UR22], tmem[UR12], tmem[UR14], idesc[UR15], tmem[UR6], UPT ;  /* 0x00060e1618007dea */ /* 0x0003e8000b80030c */
[----:B------:R1:W-:Y:S04]  /*1520*/  UTCQMMA gdesc[UR28], gdesc[UR26], tmem[UR12], tmem[UR14], idesc[UR15], tmem[UR6], UPT ;  /* 0x00060e1a1c007dea */ /* 0x0003e8000b80030c */
[----:B------:R1:W-:Y:S01]  /*1530*/  UTCQMMA gdesc[UR32], gdesc[UR30], tmem[UR12], tmem[UR14], idesc[UR15], tmem[UR6], UPT ;  /* 0x00060e1e20007dea */ /* 0x0003e2000b80030c */
[----:B------:R1:W-:Y:S01]  /*1540*/  UTCBAR [UR10], URZ ;  /* 0x000000ff0a0073e9 */ /* 0x0003e200080000ff */
[----:B------:R-:W2:Y:S02]  /*1550*/  SYNCS.PHASECHK.TRANS64.TRYWAIT P0, [UR13+0x32e50], R9 ;  /* 0x032e5009ff0075a7 */ /* 0x000ea4000800110d */
[----:B-12---:R-:W-:Y:S05]  /*1560*/  @!P0 BRA `(.L_x_21) ;  /* 0x0000002800c48947 */ /* 0x006fea0003800000 */
.L_x_60:
[----:B------:R-:W-:Y:S01]  /*1570*/  UIADD3 UR10, UPT, UPT, UR16, 0x1, URZ ;  /* 0x00000001100a7890 */ /* 0x000fe2000fffe0ff */
[----:B-1----:R-:W1:Y:S01]  /*1580*/  SHFL.IDX PT, R2, R7, R0, 0x1f ;  /* 0x00001f0007027589 */ /* 0x002e6200000e0000 */
[----:B------:R-:W-:Y:S02]  /*1590*/  UIADD3 UR13, UPT, UPT, UR13, 0x32e28, URZ ;  /* 0x00032e280d0d7890 */ /* 0x000fe4000fffe0ff */
[----:B------:R-:W-:Y:S05]  /*15a0*/  USHF.L.U32 UR14, UR10, 0xd, URZ ;  /* 0x0000000d0a0e7899 */ /* 0x000fea00080006ff */
[----:B------:R-:W2:Y:S01]  /*15b0*/  SHFL.IDX PT, R6, R5, R0, 0x1f ;  /* 0x00001f0005067589 */ /* 0x000ea200000e0000 */
[----:B------:R-:W-:Y:S01]  /*15c0*/  USHF.L.U32 UR15, UR10, 0x4, URZ ;  /* 0x000000040a0f7899 */ /* 0x000fe200080006ff */
[----:B------:R-:W-:Y:S01]  /*15d0*/  NOP ;  /* 0x0000000000007918 */ /* 0x000fe20000000000 */
[----:B------:R-:W-:Y:S01]  /*15e0*/  ULOP3.LUT UR14, UR14, 0x6000, URZ, 0xc0, !UPT ;  /* 0x000060000e0e7892 */ /* 0x000fe2000f8ec0ff */
[----:B------:R-:W-:Y:S01]  /*15f0*/  NOP ;  /* 0x0000000000007918 */ /* 0x000fe20000000000 */
[----:B------:R-:W-:Y:S02]  /*1600*/  ULOP3.LUT UR15, UR15, 0x30, URZ, 0xc0, !UPT ;  /* 0x000000300f0f7892 */ /* 0x000fe4000f8ec0ff */
[----:B------:R-:W-:Y:S02]  /*1610*/  ULOP3.LUT UR14, UR14, 0x8a8, URZ, 0xfc, !UPT ;  /* 0x000008a80e0e7892 */ /* 0x000fe4000f8efcff */
[----:B------:R-:W-:Y:S02]  /*1620*/  UISETP.NE.AND UP0, UPT, UR10, 0x37, UPT ;  /* 0x000000370a00788c */ /* 0x000fe4000bf05270 */
[----:B------:R-:W-:Y:S01]  /*1630*/  UPRMT UR15, UR15, 0x5410, UR14 ;  /* 0x000054100f0f7896 */ /* 0x000fe2000800000e */
[----:B------:R-:W-:Y:S02]  /*1640*/  UMOV UR21, 0x40004040 ;  /* 0x4000404000157882 */ /* 0x000fe40000000000 */
[----:B------:R-:W-:Y:S01]  /*1650*/  UMOV UR14, URZ ;  /* 0x000000ff000e7c82 */ /* 0x000fe20008000000 */
[----:B------:R-:W-:Y:S01]  /*1660*/  UMOV UR19, 0x40004040 ;  /* 0x4000404000137882 */ /* 0x000fe20000000000 */
[----:B------:R-:W-:Y:S01]  /*1670*/  UMOV UR25, 0x40004040 ;  /* 0x4000404000197882 */ /* 0x000fe20000000000 */
[----:B------:R-:W-:Y:S01]  /*1680*/  UMOV UR23, 0x40004040 ;  /* 0x4000404000177882 */ /* 0x000fe20000000000 */
[----:B------:R-:W-:Y:S01]  /*1690*/  UMOV UR29, 0x40004040 ;  /* 0x40004040001d7882 */ /* 0x000fe20000000000 */
[----:B-1----:R-:W-:Y:S01]  /*16a0*/  R2UR UR20, R2 ;  /* 0x00000000021472ca */ /* 0x002fe200000e0000 */
[----:B------:R-:W-:Y:S01]  /*16b0*/  UMOV UR27, 0x40004040 ;  /* 0x40004040001b7882 */ /* 0x000fe20000000000 */
[----:B--2---:R-:W-:Y:S01]  /*16c0*/  R2UR UR18, R6 ;  /* 0x00000000061272ca */ /* 0x004fe200000e0000 */
[----:B------:R-:W-:Y:S01]  /*16d0*/  UMOV UR33, 0x40004040 ;  /* 0x4000404000217882 */ /* 0x000fe20000000000 */
[----:B------:R-:W-:Y:S09]  /*16e0*/  UMOV UR31, 0x40004040 ;  /* 0x40004040001f7882 */ /* 0x000ff20000000000 */
[----:B------:R-:W-:Y:S02]  /*16f0*/  UIADD3 UR24, UPT, UPT, UR20, 0x2, URZ ;  /* 0x0000000214187890 */ /* 0x000fe4000fffe0ff */
[----:B------:R-:W-:Y:S01]  /*1700*/  UIADD3 UR22, UPT, UPT, UR18, 0x2, URZ ;  /* 0x0000000212167890 */ /* 0x000fe2000fffe0ff */
[----:B------:R1:W-:Y:S01]  /*1710*/  UTCQMMA gdesc[UR20], gdesc[UR18], tmem[UR12], tmem[UR14], idesc[UR15], tmem[UR4], UPT ;  /* 0x00040e1214007dea */ /* 0x0003e2000b80030c */
        /* <DEDUP_REMOVED lines=8> */
[----:B------:R-:W-:Y:S05]  /*17a0*/  BRA.U UP0, `(.L_x_22) ;  /* 0x0000000100087547 */ /* 0x000fea000b800000 */
[----:B------:R2:W-:Y:S01]  /*17b0*/  UTCBAR [UR11], URZ ;  /* 0x000000ff0b0073e9 */ /* 0x0005e200080000ff */
[----:B------:R-:W-:Y:S01]  /*17c0*/  NOP ;  /* 0x0000000000007918 */ /* 0x000fe20000000000 */
.L_x_22:
[----:B------:R-:W-:Y:S02]  /*17d0*/  UISETP.NE.AND UP0, UPT, UR9, 0x4, UPT ;  /* 0x000000040900788c */ /* 0x000fe4000bf05270 */
[----:B------:R-:W-:Y:S02]  /*17e0*/  UIADD3 UR9, UPT, UPT, UR9, 0x1, URZ ;  /* 0x0000000109097890 */ /* 0x000fe4000fffe0ff */
[----:B------:R-:W-:Y:S02]  /*17f0*/  UIADD3 UR16, UPT, UPT, UR16, 0x2, URZ ;  /* 0x0000000210107890 */ /* 0x000fe4000fffe0ff */
[----:B-1----:R-:W-:Y:S02]  /*1800*/  USEL UR15, UR9, URZ, UP0 ;  /* 0x000000ff090f7287 */ /* 0x002fe40008000000 */
[----:B------:R-:W-:Y:S04]  /*1810*/  UISETP.NE.AND UP0, UPT, UR16, 0x38, UPT ;  /* 0x000000381000788c */ /* 0x000fe8000bf05270 */
[----:B------:R-:W-:Y:S04]  /*1820*/  ISETP.NE.AND P0, PT, RZ, UR15, PT ;  /* 0x0000000fff007c0c */ /* 0x000fe8000bf05270 */
[----:B------:R-:W-:Y:S04]  /*1830*/  SEL R9, RZ, 0x1, P0 ;  /* 0x00000001ff097807 */ /* 0x000fe80000000000 */
[----:B------:R-:W-:Y:S01]  /*1840*/  LOP3.LUT R4, R4, R9, RZ, 0x3c, !PT ;  /* 0x0000000904047212 */ /* 0x000fe200078e3cff */
[----:B------:R-:W-:Y:S06]  /*1850*/  BRA.U UP0, `(.L_x_23) ;  /* 0xfffffff900387547 */ /* 0x000fec000b83ffff */
[----:B------:R-:W-:-:S13]  /*1860*/  ISETP.NE.AND P0, PT, R3, UR17, PT ;  /* 0x0000001103007c0c */ /* 0x000fda000bf05270 */
[----:B--2---:R-:W-:Y:S05]  /*1870*/  @!P0 EXIT ;  /* 0x000000000000894d */ /* 0x004fea0003800000 */
[----:B------:R-:W-:Y:S01]  /*1880*/  UIADD3 UR17, UPT, UPT, UR17, 0x1, URZ ;  /* 0x0000000111117890 */ /* 0x000fe2000fffe0ff */
[----:B------:R-:W-:Y:S11]  /*1890*/  BRA `(.L_x_24) ;  /* 0xfffffff400ec7947 */ /* 0x000ff6000383ffff */
.L_x_11:
[----:B------:R-:W-:-:S13]  /*18a0*/  ELECT P0, URZ, PT ;  /* 0x0000000000ff782f */ /* 0x000fda0003800000 */
[----:B------:R-:W-:Y:S05]  /*18b0*/  @!P0 BRA `(.L_x_13) ;  /* 0x0000000c005c8947 */ /* 0x000fea0003800000 */
[----:B------:R-:W1:Y:S02]  /*18c0*/  S2R R13, SR_CTAID.X ;  /* 0x00000000000d7919 */ /* 0x000e640000002500 */
[----:B-1----:R-:W-:-:S13]  /*18d0*/  ISETP.GE.U32.AND P0, PT, R13, R2, PT ;  /* 0x000000020d00720c */ /* 0x002fda0003f06070 */
[----:B------:R-:W-:Y:S05]  /*18e0*/  @P0 EXIT ;  /* 0x000000000000094d */ /* 0x000fea0003800000 */
[----:B------:R-:W1:Y:S01]  /*18f0*/  LDC.64 R16, c[0x0][0x348] ;  /* 0x0000d200ff107b82 */ /* 0x000e620000000a00 */
[-C--:B------:R-:W-:Y:S02]  /*1900*/  LOP3.LUT R3, RZ, R13.reuse, RZ, 0x33, !PT ;  /* 0x0000000dff037212 */ /* 0x080fe400078e33ff */
[----:B------:R-:W-:Y:S02]  /*1910*/  CS2R R14, SRZ ;  /* 0x00000000000e7805 */ /* 0x000fe4000001ff00 */
[----:B------:R-:W-:Y:S01]  /*1920*/  MOV R0, R13 ;  /* 0x0000000d00007202 */ /* 0x000fe20000000f00 */
[----:B------:R-:W-:Y:S02]  /*1930*/  IMAD.MOV.U32 R5, RZ, RZ, RZ ;  /* 0x000000ffff057224 */ /* 0x000fe400078e00ff */
[----:B------:R-:W-:Y:S01]  /*1940*/  IMAD.IADD R3, R2, 0x1, R3 ;  /* 0x0000000102037824 */ /* 0x000fe200078e0203 */
[----:B------:R-:W2:Y:S03]  /*1950*/  LDC.64 R8, c[0x0][0x358] ;  /* 0x0000d600ff087b82 */ /* 0x000ea60000000a00 */
[----:B------:R-:W-:-:S05]  /*1960*/  IMAD.HI.U32 R12, R3, -0x3f03f03, RZ ;  /* 0xfc0fc0fd030c7827 */ /* 0x000fca00078e00ff */
[----:B------:R-:W-:-:S07]  /*1970*/  SHF.R.U32.HI R12, RZ, 0x7, R12 ;  /* 0x00000007ff0c7819 */ /* 0x000fce000001160c */
.L_x_30:
[----:B------:R-:W-:Y:S01]  /*1980*/  IMAD.HI.U32 R19, R0, 0x4ec4ec4f, RZ ;  /* 0x4ec4ec4f00137827 */ /* 0x000fe200078e00ff */
[----:B------:R-:W-:-:S04]  /*1990*/  MOV R2, 0x1a00 ;  /* 0x00001a0000027802 */ /* 0x000fc80000000f00 */
[----:B------:R-:W-:-:S05]  /*19a0*/  SHF.R.U32.HI R19, RZ, 0x7, R19 ;  /* 0x00000007ff137819 */ /* 0x000fca0000011613 */
[C---:B------:R-:W-:Y:S02]  /*19b0*/  IMAD R45, R19.reuse, -0x10, R20 ;  /* 0xfffffff0132d7824 */ /* 0x040fe400078e0214 */
[----:B------:R-:W-:-:S03]  /*19c0*/  IMAD R3, R19, -0x1a0, R0 ;  /* 0xfffffe6013037824 */ /* 0x000fc600078e0200 */
[----:B------:R-:W-:Y:S02]  /*19d0*/  VIMNMX.U32 R45, PT, PT, R45, 0x10, PT ;  /* 0x000000102d2d7848 */ /* 0x000fe40003fe0000 */
[----:B------:R-:W-:Y:S02]  /*19e0*/  LOP3.LUT R6, R3, 0xffff, RZ, 0xc0, !PT ;  /* 0x0000ffff03067812 */ /* 0x000fe400078ec0ff */
[----:B-12---:R-:W-:Y:S05]  /*19f0*/  CALL.REL.NOINC `($__internal_3_$__cuda_sm20_div_u16) ;  /* 0x00000028005c7944 */ /* 0x006fea0003c00000 */
[----:B------:R-:W-:Y:S01]  /*1a00*/  PRMT R45, R45, 0x9910, RZ ;  /* 0x000099102d2d7816 */ /* 0x000fe200000000ff */
[----:B------:R-:W1:Y:S01]  /*1a10*/  S2R R0, SR_CgaCtaId ;  /* 0x0000000000007919 */ /* 0x000e620000008800 */
[C---:B------:R-:W-:Y:S01]  /*1a20*/  PRMT R2, R33.reuse, 0x9910, RZ ;  /* 0x0000991021027816 */ /* 0x040fe200000000ff */
[----:B------:R-:W2:Y:S01]  /*1a30*/  LDC.64 R10, c[0x0][0x380] ;  /* 0x0000e000ff0a7b82 */ /* 0x000ea20000000a00 */
[----:B------:R-:W-:-:S03]  /*1a40*/  LOP3.LUT R18, R33, 0xffff, RZ, 0xc0, !PT ;  /* 0x0000ffff21127812 */ /* 0x000fc600078ec0ff */
[----:B------:R-:W-:Y:S02]  /*1a50*/  IMAD R2, R45, R2, RZ ;  /* 0x000000022d027224 */ /* 0x000fe400078e02ff */
[----:B------:R-:W-:Y:S02]  /*1a60*/  IMAD R18, R18, 0xa0, RZ ;  /* 0x000000a012127824 */ /* 0x000fe400078e02ff */
[----:B------:R-:W-:-:S05]  /*1a70*/  IMAD.MOV R2, RZ, RZ, -R2 ;  /* 0x000000ffff027224 */ /* 0x000fca00078e0a02 */
[----:B------:R-:W-:-:S05]  /*1a80*/  PRMT R2, R2, 0x7710, RZ ;  /* 0x0000771002027816 */ /* 0x000fca00000000ff */
[----:B------:R-:W-:Y:S01]  /*1a90*/  IMAD.IADD R2, R3, 0x1, R2 ;  /* 0x0000000103027824 */ /* 0x000fe200078e0202 */
[----:B------:R-:W-:-:S04]  /*1aa0*/  MOV R3, 0x400 ;  /* 0x0000040000037802 */ /* 0x000fc80000000f00 */
[----:B------:R-:W-:Y:S01]  /*1ab0*/  LOP3.LUT R4, R2, 0xffff, RZ, 0xc0, !PT ;  /* 0x0000ffff02047812 */ /* 0x000fe200078ec0ff */
[----:B------:R-:W-:-:S03]  /*1ac0*/  HFMA2 R2, -RZ, RZ, 0, 0 ;  /* 0x00000000ff027431 */ /* 0x000fc600000001ff */
[----:B------:R-:W-:Y:S01]  /*1ad0*/  LEA R4, R19, R4, 0x4 ;  /* 0x0000000413047211 */ /* 0x000fe200078e20ff */
[----:B------:R-:W-:Y:S01]  /*1ae0*/  IMAD.MOV.U32 R19, RZ, RZ, 0x100 ;  /* 0x00000100ff137424 */ /* 0x000fe200078e00ff */
[----:B-1----:R-:W-:-:S03]  /*1af0*/  LEA R0, R0, R3, 0x18 ;  /* 0x0000000300007211 */ /* 0x002fc600078ec0ff */
[----:B------:R-:W-:Y:S01]  /*1b00*/  IMAD.SHL.U32 R4, R4, 0x80, RZ ;  /* 0x0000008004047824 */ /* 0x000fe200078e00ff */
[----:B------:R-:W-:-:S03]  /*1b10*/  IADD3 R22, PT, PT, R0, 0x32e00, RZ ;  /* 0x00032e0000167810 */ /* 0x000fc60007ffe0ff */
[----:B--2---:R-:W-:-:S07]  /*1b20*/  IMAD.WIDE.U32 R10, R4, 0x4, R10 ;  /* 0x00000004040a7825 */ /* 0x004fce00078e000a */
.L_x_29:
[----:B------:R-:W-:Y:S01]  /*1b30*/  LOP3.LUT R3, R15, 0x1, RZ, 0x3c, !PT ;  /* 0x000000010f037812 */ /* 0x000fe200078e3cff */
[----:B------:R-:W-:Y:S01]  /*1b40*/  IMAD R23, R5, 0x8, R22 ;  /* 0x0000000805177824 */ /* 0x000fe200078e0216 */
[----:B------:R-:W-:Y:S05]  /*1b50*/  YIELD ;  /* 0x0000000000007946 */ /* 0x000fea0003800000 */
[----:B------:R-:W-:Y:S04]  /*1b60*/  SHF.L.U32 R6, R3, 0x1f, RZ ;  /* 0x0000001f03067819 */ /* 0x000fe800000006ff */
[----:B------:R-:W1:Y:S02]  /*1b70*/  SYNCS.PHASECHK.TRANS64.TRYWAIT P0, [R23+URZ+0x28], R6 ;  /* 0x00002806170075a7 */ /* 0x000e6400080011ff */
[----:B-1----:R-:W-:Y:S05]  /*1b80*/  @!P0 BRA `(.L_x_25) ;  /* 0x0000002400588947 */ /* 0x002fea0003800000 */
.L_x_62:
[----:B------:R-:W-:Y:S01]  /*1b90*/  R2UR UR4, R8 ;  /* 0x00000000080472ca */ /* 0x000fe200000e0000 */
[----:B------:R-:W-:Y:S01]  /*1ba0*/  UMOV UR6, 0x0 ;  /* 0x0000000000067882 */ /* 0x000fe20000000000 */
[----:B------:R-:W-:Y:S01]  /*1bb0*/  R2UR UR5, R9 ;  /* 0x00000000090572ca */ /* 0x000fe200000e0000 */
[C-C-:B------:R-:W-:Y:S01]  /*1bc0*/  IMAD R21, R5.reuse, 0x200, R0.reuse ;  /* 0x0000020005157824 */ /* 0x140fe200078e0200 */
[C---:B------:R-:W-:Y:S01]  /*1bd0*/  ISETP.NE.AND P0, PT, R5.reuse, 0x4, PT ;  /* 0x000000040500780c */ /* 0x040fe20003f05270 */
[--C-:B------:R-:W-:Y:S01]  /*1be0*/  IMAD R24, R5, 0x4000, R0.reuse ;  /* 0x0000400005187824 */ /* 0x100fe200078e0200 */
[----:B------:R-:W-:Y:S01]  /*1bf0*/  IADD3 R26, P2, PT, R16, 0x40, RZ ;  /* 0x00000040101a7810 */ /* 0x000fe20007f5e0ff */
[----:B------:R-:W-:Y:S01]  /*1c00*/  UMOV UR7, 0x10000000 ;  /* 0x1000000000077882 */ /* 0x000fe20000000000 */
[----:B------:R-:W-:Y:S01]  /*1c10*/  R2UR UR10, R21 ;  /* 0x00000000150a72ca */ /* 0x000fe200000e0000 */
[C-C-:B------:R-:W-:Y:S01]  /*1c20*/  IMAD R3, R5.reuse, 0x5000, R0.reuse ;  /* 0x0000500005037824 */ /* 0x140fe200078e0200 */
[----:B------:R-:W-:Y:S01]  /*1c30*/  R2UR UR16, R24 ;  /* 0x00000000181072ca */ /* 0x000fe200000e0000 */
[----:B------:R-:W-:Y:S01]  /*1c40*/  IMAD R21, R5, 0x400, R0 ;  /* 0x0000040005157824 */ /* 0x000fe200078e0200 */
[----:B------:R-:W-:Y:S01]  /*1c50*/  IADD3 R24, P1, PT, R16, 0xc0, RZ ;  /* 0x000000c010187810 */ /* 0x000fe20007f3e0ff */
[--C-:B------:R-:W-:Y:S01]  /*1c60*/  IMAD.X R27, RZ, RZ, R17.reuse, P2 ;  /* 0x000000ffff1b7224 */ /* 0x100fe200010e0611 */
[----:B------:R-:W-:Y:S01]  /*1c70*/  R2UR UR18, R19 ;  /* 0x00000000131272ca */ /* 0x000fe200000e0000 */
[----:B------:R-:W2:Y:S01]  /*1c80*/  LDG.E.CONSTANT R6, desc[UR4][R10.64] ;  /* 0x000000040a067981 */ /* 0x000ea2000c1e9900 */
[----:B------:R-:W-:Y:S01]  /*1c90*/  R2UR UR14, R21 ;  /* 0x00000000150e72ca */ /* 0x000fe200000e0000 */
[----:B------:R-:W-:Y:S01]  /*1ca0*/  IMAD.X R25, RZ, RZ, R17, P1 ;  /* 0x000000ffff197224 */ /* 0x000fe200008e0611 */
[----:B------:R-:W-:Y:S01]  /*1cb0*/  R2UR UR12, R3 ;  /* 0x00000000030c72ca */ /* 0x000fe200000e0000 */
[----:B------:R-:W3:Y:S01]  /*1cc0*/  LDCU.64 UR24, c[0x0][0x348] ;  /* 0x00006900ff1877ac */ /* 0x000ee20008000a00 */
[----:B------:R-:W-:Y:S01]  /*1cd0*/  R2UR UR17, R23 ;  /* 0x00000000171172ca */ /* 0x000fe200000e0000 */
[----:B------:R-:W-:Y:S01]  /*1ce0*/  VIADD R5, R5, 0x1 ;  /* 0x0000000105057836 */ /* 0x000fe20000000000 */
[----:B------:R-:W-:Y:S01]  /*1cf0*/  R2UR UR19, R4 ;  /* 0x00000000041372ca */ /* 0x000fe200000e0000 */
[----:B------:R-:W-:Y:S01]  /*1d00*/  UIADD3 UR16, UPT, UPT, UR16, 0x4000, URZ ;  /* 0x0000400010107890 */ /* 0x000fe2000fffe0ff */
[----:B------:R-:W-:Y:S01]  /*1d10*/  R2UR UR30, R26 ;  /* 0x000000001a1e72ca */ /* 0x000fe200000e0000 */
[----:B------:R-:W-:Y:S01]  /*1d20*/  UIADD3 UR8, UPT, UPT, UR10, 0x31000, URZ ;  /* 0x000310000a087890 */ /* 0x000fe2000fffe0ff */
[----:B------:R-:W-:Y:S01]  /*1d30*/  R2UR UR31, R27 ;  /* 0x000000001b1f72ca */ /* 0x000fe200000e0000 */
[----:B------:R-:W-:Y:S01]  /*1d40*/  UIADD3 UR18, UPT, UPT, UR18, -0x100, URZ ;  /* 0xffffff0012127890 */ /* 0x000fe2000fffe0ff */
[----:B------:R-:W-:Y:S01]  /*1d50*/  R2UR UR28, R24 ;  /* 0x00000000181c72ca */ /* 0x000fe200000e0000 */
[----:B------:R-:W-:Y:S01]  /*1d60*/  UIADD3 UR20, UPT, UPT, UR14, 0x31a00, URZ ;  /* 0x00031a000e147890 */ /* 0x000fe2000fffe0ff */
[----:B------:R-:W-:Y:S01]  /*1d70*/  R2UR UR29, R25 ;  /* 0x00000000191d72ca */ /* 0x000fe200000e0000 */
[----:B------:R-:W-:Y:S01]  /*1d80*/  UIADD3 UR12, UPT, UPT, UR12, 0x18000, URZ ;  /* 0x000180000c0c7890 */ /* 0x000fe2000fffe0ff */
[----:B------:R-:W-:Y:S01]  /*1d90*/  R2UR UR11, R2 ;  /* 0x00000000020b72ca */ /* 0x000fe200000e0000 */
[----:B------:R-:W-:Y:S01]  /*1da0*/  UMOV UR13, UR17 ;  /* 0x00000011000d7c82 */ /* 0x000fe20008000000 */
[----:B------:R-:W-:Y:S01]  /*1db0*/  UMOV UR14, UR18 ;  /* 0x00000012000e7c82 */ /* 0x000fe20008000000 */
[----:B------:R-:W-:Y:S01]  /*1dc0*/  SEL R5, R5, RZ, P0 ;  /* 0x000000ff05057207 */ /* 0x000fe20000000000 */
[----:B------:R-:W-:Y:S01]  /*1dd0*/  UMOV UR9, UR17 ;  /* 0x0000001100097c82 */ /* 0x000fe20008000000 */
[----:B------:R-:W-:Y:S01]  /*1de0*/  R2UR UR22, R18 ;  /* 0x00000000121672ca */ /* 0x000fe200000e0000 */
[----:B------:R-:W-:Y:S01]  /*1df0*/  UMOV UR10, UR19 ;  /* 0x00000013000a7c82 */ /* 0x000fe20008000000 */
[----:B------:R4:W-:Y:S01]  /*1e00*/  UTMALDG.2D [UR16], [UR30], desc[UR6] ;  /* 0x000006101e0075b4 */ /* 0x0009e20008009000 */
[C---:B------:R-:W-:Y:S01]  /*1e10*/  ISETP.NE.AND P0, PT, R5.reuse, RZ, PT ;  /* 0x000000ff0500720c */ /* 0x040fe20003f05270 */
[----:B------:R-:W-:Y:S01]  /*1e20*/  UMOV UR21, UR17 ;  /* 0x0000001100157c82 */ /* 0x000fe20008000000 */
[C---:B------:R-:W-:Y:S02]  /*1e30*/  IMAD R29, R5.reuse, 0x8, R22 ;  /* 0x00000008051d7824 */ /* 0x040fe400078e0216 */
[----:B------:R-:W-:Y:S01]  /*1e40*/  SEL R30, RZ, 0x1, P0 ;  /* 0x00000001ff1e7807 */ /* 0x000fe20000000000 */
[C---:B-1----:R-:W-:Y:S01]  /*1e50*/  VIADD R7, R5.reuse, 0x1 ;  /* 0x0000000105077836 */ /* 0x042fe20000000000 */
[----:B------:R-:W-:Y:S02]  /*1e60*/  ISETP.NE.AND P0, PT, R5, 0x4, PT ;  /* 0x000000040500780c */ /* 0x000fe40003f05270 */
[----:B------:R-:W-:Y:S01]  /*1e70*/  LOP3.LUT R15, R15, R30, RZ, 0x3c, !PT ;  /* 0x0000001e0f0f7212 */ /* 0x000fe200078e3cff */
[----:B------:R-:W-:Y:S01]  /*1e80*/  IMAD.MOV.U32 R30, RZ, RZ, 0x9480 ;  /* 0x00009480ff1e7424 */ /* 0x000fe200078e00ff */
[----:B------:R-:W-:Y:S02]  /*1e90*/  SEL R7, R7, RZ, P0 ;  /* 0x000000ff07077207 */ /* 0x000fe40000000000 */
[----:B------:R-:W-:Y:S05]  /*1ea0*/  LOP3.LUT R31, R15, 0x1, RZ, 0x3c, !PT ;  /* 0x000000010f1f7812 */ /* 0x000fea00078e3cff */
[----:B------:R-:W-:Y:S02]  /*1eb0*/  IMAD.U32 R28, R31, -0x80000000, RZ ;  /* 0x800000001f1c7824 */ /* 0x000fe400078e00ff */
[C---:B--2---:R-:W-:Y:S01]  /*1ec0*/  IMAD.SHL.U32 R21, R6.reuse, 0x1000, RZ ;  /* 0x0000100006157824 */ /* 0x044fe200078e00ff */
[C---:B------:R-:W-:Y:S01]  /*1ed0*/  ISETP.GT.AND P1, PT, R6.reuse, RZ, PT ;  /* 0x000000ff0600720c */ /* 0x040fe20003f24270 */
[----:B---3--:R-:W-:Y:S01]  /*1ee0*/  UIADD3 UR26, UP2, UPT, UR24, 0x140, URZ ;  /* 0x00000140181a7890 */ /* 0x008fe2000ff5e0ff */
[----:B------:R-:W-:Y:S01]  /*1ef0*/  R2UR UR4, R6 ;  /* 0x00000000060472ca */ /* 0x000fe200000e0000 */
[----:B------:R-:W-:Y:S01]  /*1f00*/  UIADD3 UR24, UP1, UPT, UR24, 0x1c0, URZ ;  /* 0x000001c018187890 */ /* 0x000fe2000ff3e0ff */
[----:B------:R-:W-:Y:S01]  /*1f10*/  SEL R21, R21, RZ, P1 ;  /* 0x000000ff15157207 */ /* 0x000fe20000800000 */
[----:B------:R-:W-:Y:S02]  /*1f20*/  UIADD3.X UR27, UPT, UPT, URZ, UR25, URZ, UP2, !UPT ;  /* 0x00000019ff1b7290 */ /* 0x000fe400097fe4ff */
[----:B------:R-:W-:Y:S02]  /*1f30*/  UIADD3.X UR25, UPT, UPT, URZ, UR25, URZ, UP1, !UPT ;  /* 0x00000019ff197290 */ /* 0x000fe40008ffe4ff */
[----:B------:R-:W-:Y:S05]  /*1f40*/  IMAD.IADD R21, R18, 0x1, R21 ;  /* 0x0000000112157824 */ /* 0x000fea00078e0215 */
[----:B------:R-:W-:Y:S01]  /*1f50*/  R2UR UR15, R21 ;  /* 0x00000000150f72ca */ /* 0x000fe200000e0000 */
[----:B------:R-:W-:Y:S04]  /*1f60*/  UISETP.LT.AND UP0, UPT, URZ, UR4, UPT ;  /* 0x00000004ff00728c */ /* 0x000fe8000bf01270 */
[----:B------:R-:W-:Y:S04]  /*1f70*/  USEL UR4, URZ, UR4, !UP0 ;  /* 0x00000004ff047287 */ /* 0x000fe8000c000000 */
[----:B------:R-:W-:Y:S01]  /*1f80*/  UIMAD UR23, UR4, 0xe, UR11 ;  /* 0x0000000e041778a4 */ /* 0x000fe2000f8e020b */
[C-C-:B------:R-:W-:Y:S03]  /*1f90*/  IMAD R3, R5.reuse, 0x5000, R0.reuse ;  /* 0x0000500005037824 */ /* 0x140fe600078e0200 */
[----:B------:R4:W-:Y:S01]  /*1fa0*/  UTMALDG.2D [UR12], [UR28], desc[UR6] ;  /* 0x0000060c1c0075b4 */ /* 0x0009e20008009000 */
[----:B------:R4:W-:Y:S04]  /*1fb0*/  UTMALDG.2D [UR8], [UR26], desc[UR6] ;  /* 0x000006081a0075b4 */ /* 0x0009e80008009000 */
[----:B------:R4:W-:Y:S01]  /*1fc0*/  UTMALDG.2D [UR20], [UR24], desc[UR6] ;  /* 0x00000614180075b4 */ /* 0x0009e20008009000 */
[----:B------:R1:W-:Y:S01]  /*1fd0*/  SYNCS.ARRIVE.TRANS64 RZ, [R23+URZ], R30 ;  /* 0x0000001e17ff79a7 */ /* 0x0003e200080000ff */
[----:B------:R-:W2:Y:S01]  /*1fe0*/  SYNCS.PHASECHK.TRANS64.TRYWAIT P1, [R29+URZ+0x28], R28 ;  /* 0x0000281c1d0075a7 */ /* 0x000ea200080211ff */
[----:B-1----:R-:W-:Y:S01]  /*1ff0*/  IMAD R23, R5, 0x4000, R0 ;  /* 0x0000400005177824 */ /* 0x002fe200078e0200 */
[----:B--2-4-:R-:W-:Y:S06]  /*2000*/  @!P1 BRA `(.L_x_26) ;  /* 0x0000002000509947 */ /* 0x014fec0003800000 */
.L_x_64:
[----:B------:R-:W-:Y:S01]  /*2010*/  R2UR UR8, R23 ;  /* 0x00000000170872ca */ /* 0x000fe200000e0000 */
[----:B------:R-:W-:Y:S01]  /*2020*/  UMOV UR14, 0x0 ;  /* 0x00000000000e7882 */ /* 0x000fe20000000000 */
[----:B------:R-:W-:Y:S01]  /*2030*/  R2UR UR10, R19 ;  /* 0x00000000130a72ca */ /* 0x000fe200000e0000 */
[----:B------:R-:W-:Y:S01]  /*2040*/  UMOV UR15, 0x10000000 ;  /* 0x10000000000f7882 */ /* 0x000fe20000000000 */
[----:B------:R-:W-:Y:S01]  /*2050*/  R2UR UR4, R3 ;  /* 0x00000000030472ca */ /* 0x000fe200000e0000 */
[----:B------:R-:W-:Y:S01]  /*2060*/  VIADD R5, R7, 0x1 ;  /* 0x0000000107057836 */ /* 0x000fe20000000000 */
[----:B------:R-:W-:Y:S01]  /*2070*/  R2UR UR9, R29 ;  /* 0x000000001d0972ca */ /* 0x000fe200000e0000 */
[----:B------:R-:W-:Y:S01]  /*2080*/  IMAD R3, R7, 0x5000, R0 ;  /* 0x0000500007037824 */ /* 0x000fe200078e0200 */
[----:B------:R-:W-:Y:S02]  /*2090*/  R2UR UR16, R26 ;  /* 0x000000001a1072ca */ /* 0x000fe400000e0000 */
[----:B------:R-:W-:Y:S02]  /*20a0*/  R2UR UR17, R27 ;  /* 0x000000001b1172ca */ /* 0x000fe400000e0000 */
[----:B------:R-:W-:Y:S01]  /*20b0*/  R2UR UR11, R4 ;  /* 0x00000000040b72ca */ /* 0x000fe200000e0000 */
[----:B------:R-:W-:Y:S01]  /*20c0*/  UIADD3 UR8, UPT, UPT, UR8, 0x4000, URZ ;  /* 0x0000400008087890 */ /* 0x000fe2000fffe0ff */
[----:B------:R-:W-:Y:S01]  /*20d0*/  R2UR UR12, R24 ;  /* 0x00000000180c72ca */ /* 0x000fe200000e0000 */
[----:B------:R-:W-:Y:S01]  /*20e0*/  UIADD3 UR10, UPT, UPT, UR10, -0x80, URZ ;  /* 0xffffff800a0a7890 */ /* 0x000fe2000fffe0ff */
[----:B------:R-:W-:Y:S01]  /*20f0*/  R2UR UR13, R25 ;  /* 0x00000000190d72ca */ /* 0x000fe200000e0000 */
[----:B------:R-:W-:Y:S01]  /*2100*/  UIADD3 UR4, UPT, UPT, UR4, 0x18000, URZ ;  /* 0x0001800004047890 */ /* 0x000fe2000fffe0ff */
[----:B------:R-:W-:Y:S01]  /*2110*/  R2UR UR7, R21 ;  /* 0x00000000150772ca */ /* 0x000fe200000e0000 */
[----:B------:R-:W-:Y:S01]  /*2120*/  UMOV UR5, UR9 ;  /* 0x0000000900057c82 */ /* 0x000fe20008000000 */
[C---:B------:R-:W-:Y:S02]  /*2130*/  ISETP.NE.AND P0, PT, R7.reuse, RZ, PT ;  /* 0x000000ff0700720c */ /* 0x040fe40003f05270 */
[----:B------:R-:W-:Y:S02]  /*2140*/  UMOV UR6, UR10 ;  /* 0x0000000a00067c82 */ /* 0x000fe40008000000 */
[----:B------:R-:W-:Y:S01]  /*2150*/  SEL R6, RZ, 0x1, P0 ;  /* 0x00000001ff067807 */ /* 0x000fe20000000000 */
[----:B------:R2:W-:Y:S01]  /*2160*/  UTMALDG.2D [UR8], [UR16], desc[UR14] ;  /* 0x00000e08100075b4 */ /* 0x0005e20008009000 */
[----:B------:R-:W-:Y:S02]  /*2170*/  ISETP.NE.AND P0, PT, R7, 0x4, PT ;  /* 0x000000040700780c */ /* 0x000fe40003f05270 */
[----:B------:R-:W-:Y:S01]  /*2180*/  LOP3.LUT R23, R15, R6, RZ, 0x3c, !PT ;  /* 0x000000060f177212 */ /* 0x000fe200078e3cff */
[----:B------:R-:W-:Y:S01]  /*2190*/  IMAD.MOV.U32 R6, RZ, RZ, 0x9000 ;  /* 0x00009000ff067424 */ /* 0x000fe200078e00ff */
[----:B------:R-:W-:Y:S01]  /*21a0*/  SEL R5, R5, RZ, P0 ;  /* 0x000000ff05057207 */ /* 0x000fe20000000000 */
[----:B------:R-:W-:Y:S01]  /*21b0*/  IMAD R15, R7, 0x8, R22 ;  /* 0x00000008070f7824 */ /* 0x000fe200078e0216 */
[----:B------:R-:W-:Y:S01]  /*21c0*/  LOP3.LUT R30, R23, 0x1, RZ, 0x3c, !PT ;  /* 0x00000001171e7812 */ /* 0x000fe200078e3cff */
[----:B------:R2:W-:Y:S01]  /*21d0*/  UTMALDG.2D [UR4], [UR12], desc[UR14] ;  /* 0x00000e040c0075b4 */ /* 0x0005e20008009000 */
[----:B------:R2:W-:Y:S01]  /*21e0*/  SYNCS.ARRIVE.TRANS64 RZ, [R29+URZ], R6 ;  /* 0x000000061dff79a7 */ /* 0x0005e200080000ff */
[----:B------:R-:W-:Y:S02]  /*21f0*/  ISETP.NE.AND P0, PT, R5, RZ, PT ;  /* 0x000000ff0500720c */ /* 0x000fe40003f05270 */
[----:B------:R-:W-:Y:S02]  /*2200*/  IMAD.U32 R28, R30, -0x80000000, RZ ;  /* 0x800000001e1c7824 */ /* 0x000fe400078e00ff */
[----:B------:R-:W-:Y:S02]  /*2210*/  IMAD R30, R7, 0x4000, R0 ;  /* 0x00004000071e7824 */ /* 0x000fe400078e0200 */
[----:B------:R-:W3:Y:S02]  /*2220*/  SYNCS.PHASECHK.TRANS64.TRYWAIT P1, [R15+URZ+0x28], R28 ;  /* 0x0000281c0f0075a7 */ /* 0x000ee400080211ff */
[----:B--23--:R-:W-:Y:S05]  /*2230*/  @!P1 BRA `(.L_x_27) ;  /* 0x0000001c00e09947 */ /* 0x00cfea0003800000 */
.L_x_66:
[----:B------:R-:W-:Y:S01]  /*2240*/  R2UR UR8, R30 ;  /* 0x000000001e0872ca */ /* 0x000fe200000e0000 */
[----:B------:R-:W-:Y:S01]  /*2250*/  UMOV UR14, 0x0 ;  /* 0x00000000000e7882 */ /* 0x000fe20000000000 */
[----:B------:R-:W-:Y:S01]  /*2260*/  R2UR UR4, R3 ;  /* 0x00000000030472ca */ /* 0x000fe200000e0000 */
[----:B------:R-:W-:Y:S01]  /*2270*/  UMOV UR15, 0x10000000 ;  /* 0x10000000000f7882 */ /* 0x000fe20000000000 */
[----:B------:R-:W-:Y:S01]  /*2280*/  R2UR UR9, R15 ;  /* 0x000000000f0972ca */ /* 0x000fe200000e0000 */
[----:B------:R-:W-:Y:S01]  /*2290*/  IMAD R7, R5, 0x8, R22 ;  /* 0x0000000805077824 */ /* 0x000fe200078e0216 */
[----:B------:R-:W-:Y:S02]  /*22a0*/  R2UR UR10, R19 ;  /* 0x00000000130a72ca */ /* 0x000fe400000e0000 */
[----:B------:R-:W-:Y:S02]  /*22b0*/  R2UR UR16, R26 ;  /* 0x000000001a1072ca */ /* 0x000fe400000e0000 */
[----:B------:R-:W-:Y:S02]  /*22c0*/  R2UR UR17, R27 ;  /* 0x000000001b1172ca */ /* 0x000fe400000e0000 */
[----:B------:R-:W-:Y:S01]  /*22d0*/  R2UR UR11, R4 ;  /* 0x00000000040b72ca */ /* 0x000fe200000e0000 */
[----:B------:R-:W-:Y:S01]  /*22e0*/  UIADD3 UR8, UPT, UPT, UR8, 0x4000, URZ ;  /* 0x0000400008087890 */ /* 0x000fe2000fffe0ff */
[----:B------:R-:W-:Y:S01]  /*22f0*/  R2UR UR12, R24 ;  /* 0x00000000180c72ca */ /* 0x000fe200000e0000 */
[----:B------:R-:W-:Y:S01]  /*2300*/  UIADD3 UR4, UPT, UPT, UR4, 0x18000, URZ ;  /* 0x0001800004047890 */ /* 0x000fe2000fffe0ff */
[----:B------:R-:W-:Y:S01]  /*2310*/  R2UR UR13, R25 ;  /* 0x00000000190d72ca */ /* 0x000fe200000e0000 */
[----:B------:R-:W-:Y:S01]  /*2320*/  UMOV UR5, UR9 ;  /* 0x0000000900057c82 */ /* 0x000fe20008000000 */
[----:B------:R-:W-:Y:S01]  /*2330*/  R2UR UR7, R21 ;  /* 0x00000000150772ca */ /* 0x000fe200000e0000 */
[----:B------:R-:W-:Y:S01]  /*2340*/  UMOV UR6, UR10 ;  /* 0x0000000a00067c82 */ /* 0x000fe20008000000 */
[----:B------:R-:W-:Y:S04]  /*2350*/  SEL R28, RZ, 0x1, P0 ;  /* 0x00000001ff1c7807 */ /* 0x000fe80000000000 */
[----:B------:R-:W-:Y:S01]  /*2360*/  LOP3.LUT R23, R23, R28, RZ, 0x3c, !PT ;  /* 0x0000001c17177212 */ /* 0x000fe200078e3cff */
[----:B------:R2:W-:Y:S03]  /*2370*/  UTMALDG.2D [UR8], [UR16], desc[UR14] ;  /* 0x00000e08100075b4 */ /* 0x0005e60008009000 */
[----:B------:R-:W-:Y:S03]  /*2380*/  LOP3.LUT R28, R23, 0x1, RZ, 0x3c, !PT ;  /* 0x00000001171c7812 */ /* 0x000fe600078e3cff */
[----:B------:R2:W-:Y:S01]  /*2390*/  UTMALDG.2D [UR4], [UR12], desc[UR14] ;  /* 0x00000e040c0075b4 */ /* 0x0005e20008009000 */
[----:B------:R2:W-:Y:S01]  /*23a0*/  SYNCS.ARRIVE.TRANS64 RZ, [R15+URZ], R6 ;  /* 0x000000060fff79a7 */ /* 0x0005e200080000ff */
[----:B------:R-:W-:Y:S02]  /*23b0*/  IMAD.U32 R30, R28, -0x80000000, RZ ;  /* 0x800000001c1e7824 */ /* 0x000fe400078e00ff */
[----:B------:R-:W-:Y:S02]  /*23c0*/  VIADD R28, R19, 0x80 ;  /* 0x00000080131c7836 */ /* 0x000fe40000000000 */
[----:B------:R-:W3:Y:S02]  /*23d0*/  SYNCS.PHASECHK.TRANS64.TRYWAIT P0, [R7+URZ+0x28], R30 ;  /* 0x0000281e070075a7 */ /* 0x000ee400080011ff */
[----:B--23--:R-:W-:Y:S05]  /*23e0*/  @!P0 BRA `(.L_x_28) ;  /* 0x0000001c008c8947 */ /* 0x00cfea0003800000 */
.L_x_68:
[----:B------:R-:W-:Y:S01]  /*23f0*/  R2UR UR16, R26 ;  /* 0x000000001a1072ca */ /* 0x000fe200000e0000 */
[--C-:B-1----:R-:W-:Y:S01]  /*2400*/  IMAD R15, R5, 0x4000, R0.reuse ;  /* 0x00004000050f7824 */ /* 0x102fe200078e0200 */
[----:B------:R-:W-:Y:S01]  /*2410*/  R2UR UR17, R27 ;  /* 0x000000001b1172ca */ /* 0x000fe200000e0000 */
[----:B------:R-:W-:Y:S01]  /*2420*/  UMOV UR14, 0x0 ;  /* 0x00000000000e7882 */ /* 0x000fe20000000000 */
[----:B------:R-:W-:Y:S01]  /*2430*/  R2UR UR10, R28 ;  /* 0x000000001c0a72ca */ /* 0x000fe200000e0000 */
[----:B------:R-:W-:Y:S01]  /*2440*/  UMOV UR15, 0x10000000 ;  /* 0x10000000000f7882 */ /* 0x000fe20000000000 */
[----:B------:R-:W-:Y:S01]  /*2450*/  R2UR UR8, R15 ;  /* 0x000000000f0872ca */ /* 0x000fe200000e0000 */
[----:B------:R-:W-:Y:S01]  /*2460*/  IMAD R3, R5, 0x5000, R0 ;  /* 0x0000500005037824 */ /* 0x000fe200078e0200 */
[----:B------:R-:W-:Y:S01]  /*2470*/  R2UR UR9, R7 ;  /* 0x00000000070972ca */ /* 0x000fe200000e0000 */
[----:B------:R-:W-:Y:S01]  /*2480*/  VIADD R15, R5, 0x1 ;  /* 0x00000001050f7836 */ /* 0x000fe20000000000 */
[----:B------:R-:W-:Y:S01]  /*2490*/  R2UR UR11, R4 ;  /* 0x00000000040b72ca */ /* 0x000fe200000e0000 */
[----:B------:R-:W-:Y:S01]  /*24a0*/  VIADD R19, R19, 0x200 ;  /* 0x0000020013137836 */ /* 0x000fe20000000000 */
[----:B------:R-:W-:Y:S01]  /*24b0*/  R2UR UR4, R3 ;  /* 0x00000000030472ca */ /* 0x000fe200000e0000 */
[----:B------:R-:W-:Y:S01]  /*24c0*/  VIADD R2, R2, 0x1 ;  /* 0x0000000102027836 */ /* 0x000fe20000000000 */
[----:B------:R-:W-:Y:S02]  /*24d0*/  R2UR UR12, R24 ;  /* 0x00000000180c72ca */ /* 0x000fe400000e0000 */
[----:B------:R-:W-:Y:S01]  /*24e0*/  R2UR UR13, R25 ;  /* 0x00000000190d72ca */ /* 0x000fe200000e0000 */
[----:B------:R-:W-:Y:S01]  /*24f0*/  UMOV UR6, UR10 ;  /* 0x0000000a00067c82 */ /* 0x000fe20008000000 */
[----:B------:R-:W-:Y:S01]  /*2500*/  R2UR UR7, R21 ;  /* 0x00000000150772ca */ /* 0x000fe200000e0000 */
[----:B------:R-:W-:Y:S01]  /*2510*/  UIADD3 UR8, UPT, UPT, UR8, 0x4000, URZ ;  /* 0x0000400008087890 */ /* 0x000fe2000fffe0ff */
[----:B------:R-:W-:Y:S01]  /*2520*/  ISETP.NE.AND P0, PT, R5, 0x4, PT ;  /* 0x000000040500780c */ /* 0x000fe20003f05270 */
[----:B------:R-:W-:Y:S03]  /*2530*/  UMOV UR5, UR9 ;  /* 0x0000000900057c82 */ /* 0x000fe60008000000 */
[----:B------:R-:W-:Y:S01]  /*2540*/  SEL R5, R15, RZ, P0 ;  /* 0x000000ff0f057207 */ /* 0x000fe20000000000 */
[----:B------:R-:W-:Y:S01]  /*2550*/  UIADD3 UR4, UPT, UPT, UR4, 0x18000, URZ ;  /* 0x0001800004047890 */ /* 0x000fe2000fffe0ff */
[----:B------:R-:W-:Y:S02]  /*2560*/  ISETP.NE.AND P0, PT, R19, 0x1d00, PT ;  /* 0x00001d001300780c */ /* 0x000fe40003f05270 */
[----:B------:R1:W-:Y:S01]  /*2570*/  UTMALDG.2D [UR8], [UR16], desc[UR14] ;  /* 0x00000e08100075b4 */ /* 0x0003e20008009000 */
[----:B------:R-:W-:Y:S05]  /*2580*/  ISETP.NE.AND P1, PT, R5, RZ, PT ;  /* 0x000000ff0500720c */ /* 0x000fea0003f25270 */
[----:B------:R1:W-:Y:S01]  /*2590*/  UTMALDG.2D [UR4], [UR12], desc[UR14] ;  /* 0x00000e040c0075b4 */ /* 0x0003e20008009000 */
[----:B------:R2:W-:Y:S02]  /*25a0*/  SYNCS.ARRIVE.TRANS64 RZ, [R7+URZ], R6 ;  /* 0x0000000607ff79a7 */ /* 0x0005e400080000ff */
[----:B--2---:R-:W-:Y:S04]  /*25b0*/  SEL R6, RZ, 0x1, P1 ;  /* 0x00000001ff067807 */ /* 0x004fe80000800000 */
[----:B------:R-:W-:Y:S01]  /*25c0*/  LOP3.LUT R15, R23, R6, RZ, 0x3c, !PT ;  /* 0x00000006170f7212 */ /* 0x000fe200078e3cff */
[----:B-1----:R-:W-:Y:S06]  /*25d0*/  @P0 BRA `(.L_x_29) ;  /* 0xfffffff400540947 */ /* 0x002fec000383ffff */
[----:B------:R-:W-:-:S13]  /*25e0*/  ISETP.NE.AND P0, PT, R14, R12, PT ;  /* 0x0000000c0e00720c */ /* 0x000fda0003f05270 */
[----:B------:R-:W-:Y:S05]  /*25f0*/  @!P0 EXIT ;  /* 0x000000000000894d */ /* 0x000fea0003800000 */
[----:B------:R-:W-:-:S05]  /*2600*/  IADD3 R14, PT, PT, R14, 0x1, RZ ;  /* 0x000000010e0e7810 */ /* 0x000fca0007ffe0ff */
[----:B------:R-:W-:Y:S01]  /*2610*/  IMAD R0, R14, 0x82, R13 ;  /* 0x000000820e007824 */ /* 0x000fe200078e020d */
[----:B------:R-:W-:Y:S06]  /*2620*/  BRA `(.L_x_30) ;  /* 0xfffffff000d47947 */ /* 0x000fec000383ffff */
.L_x_13:
[----:B------:R-:W-:-:S04]  /*2630*/  LOP3.LUT R0, R3, 0xfffffffc, RZ, 0xc0, !PT ;  /* 0xfffffffc03007812 */ /* 0x000fc800078ec0ff */
[----:B------:R-:W-:-:S13]  /*2640*/  ISETP.NE.AND P0, PT, R0, 0x4, PT ;  /* 0x000000040000780c */ /* 0x000fda0003f05270 */
[----:B-1----:R-:W-:Y:S05]  /*2650*/  @P0 EXIT ;  /* 0x000000000000094d */ /* 0x002fea0003800000 */
[----:B------:R-:W1:Y:S01]  /*2660*/  S2R R0, SR_CgaCtaId ;  /* 0x0000000000007919 */ /* 0x000e620000008800 */
[----:B------:R-:W-:-:S04]  /*2670*/  MOV R5, 0x400 ;  /* 0x0000040000057802 */ /* 0x000fc80000000f00 */
[----:B-1----:R-:W-:-:S05]  /*2680*/  LEA R0, R0, R5, 0x18 ;  /* 0x0000000500007211 */ /* 0x002fca00078ec0ff */
[----:B------:R-:W1:Y:S02]  /*2690*/  LDS R4, [R0+0x32e98] ;  /* 0x032e980000047984 */ /* 0x000e640000000800 */
[----:B-1----:R-:W-:-:S13]  /*26a0*/  ISETP.NE.AND P0, PT, R4, RZ, PT ;  /* 0x000000ff0400720c */ /* 0x002fda0003f05270 */
[----:B------:R-:W-:Y:S05]  /*26b0*/  @!P0 BRA `(.L_x_31) ;  /* 0x0000000000048947 */ /* 0x000fea0003800000 */
[----:B------:R-:W-:Y:S05]  /*26c0*/  BPT.TRAP 0x1 ;  /* 0x000000040000795c */ /* 0x000fea0000300000 */
.L_x_31:
[----:B------:R-:W1:Y:S01]  /*26d0*/  S2UR UR4, SR_CTAID.X ;  /* 0x00000000000479c3 */ /* 0x000e620000002500 */
[----:B------:R-:W-:Y:S02]  /*26e0*/  IADD3 R3, PT, PT, R3, -0x4, RZ ;  /* 0xfffffffc03037810 */ /* 0x000fe40007ffe0ff */
[----:B-1----:R-:W-:-:S13]  /*26f0*/  ISETP.LE.U32.AND P0, PT, R2, UR4, PT ;  /* 0x0000000402007c0c */ /* 0x002fda000bf03070 */
[----:B------:R-:W-:Y:S05]  /*2700*/  @P0 BRA `(.L_x_32) ;  /* 0x0000001400840947 */ /* 0x000fea0003800000 */
[----:B------:R-:W-:Y:S02]  /*2710*/  IMAD.U32 R31, RZ, RZ, UR4 ;  /* 0x00000004ff1f7e24 */ /* 0x000fe4000f8e00ff */
[----:B------:R-:W-:Y:S02]  /*2720*/  IMAD.SHL.U32 R21, R21, 0x4, RZ ;  /* 0x0000000415157824 */ /* 0x000fe400078e00ff */
[----:B------:R-:W-:Y:S01]  /*2730*/  IMAD.SHL.U32 R30, R3, 0x800, RZ ;  /* 0x00000800031e7824 */ /* 0x000fe200078e00ff */
[----:B------:R-:W-:Y:S01]  /*2740*/  LOP3.LUT R5, RZ, R31, RZ, 0x33, !PT ;  /* 0x0000001fff057212 */ /* 0x000fe200078e33ff */
[C---:B------:R-:W-:Y:S01]  /*2750*/  VIADD R27, R21.reuse, 0x1 ;  /* 0x00000001151b7836 */ /* 0x040fe20000000000 */
[----:B------:R-:W-:Y:S01]  /*2760*/  SHF.R.U32.HI R29, RZ, 0x3, R21 ;  /* 0x00000003ff1d7819 */ /* 0x000fe20000011615 */
[----:B------:R-:W-:Y:S01]  /*2770*/  IMAD.MOV.U32 R23, RZ, RZ, RZ ;  /* 0x000000ffff177224 */ /* 0x000fe200078e00ff */
[----:B------:R-:W-:Y:S01]  /*2780*/  IADD3 R25, PT, PT, R21, 0x3, RZ ;  /* 0x0000000315197810 */ /* 0x000fe20007ffe0ff */
[----:B------:R-:W-:Y:S01]  /*2790*/  IMAD.IADD R22, R2, 0x1, R5 ;  /* 0x0000000102167824 */ /* 0x000fe200078e0205 */
[----:B------:R-:W-:Y:S01]  /*27a0*/  LOP3.LUT R2, R29, 0x3, RZ, 0xc0, !PT ;  /* 0x000000031d027812 */ /* 0x000fe200078ec0ff */
[----:B------:R-:W-:Y:S01]  /*27b0*/  VIADD R5, R21, 0x2 ;  /* 0x0000000215057836 */ /* 0x000fe20000000000 */
[----:B------:R-:W-:Y:S01]  /*27c0*/  PRMT R24, R31, 0x7610, R24 ;  /* 0x000076101f187816 */ /* 0x000fe20000000018 */
[----:B------:R-:W-:Y:S01]  /*27d0*/  IMAD.HI.U32 R22, R22, -0x3f03f03, RZ ;  /* 0xfc0fc0fd16167827 */ /* 0x000fe200078e00ff */
[----:B------:R-:W-:-:S02]  /*27e0*/  LOP3.LUT R28, R2, 0x4, R21, 0xf8, !PT ;  /* 0x00000004021c7812 */ /* 0x000fc400078ef815 */
[C---:B------:R-:W-:Y:S02]  /*27f0*/  LOP3.LUT R27, R2.reuse, 0x5, R27, 0x78, !PT ;  /* 0x00000005021b7812 */ /* 0x040fe400078e781b */
[----:B------:R-:W-:Y:S02]  /*2800*/  SHF.R.U32.HI R22, RZ, 0x7, R22 ;  /* 0x00000007ff167819 */ /* 0x000fe40000011616 */
[C---:B------:R-:W-:Y:S02]  /*2810*/  LOP3.LUT R26, R2.reuse, 0x6, R5, 0x78, !PT ;  /* 0x00000006021a7812 */ /* 0x040fe400078e7805 */
[----:B------:R-:W-:Y:S01]  /*2820*/  LOP3.LUT R25, R2, 0x7, R25, 0x78, !PT ;  /* 0x0000000702197812 */ /* 0x000fe200078e7819 */
[----:B------:R-:W-:Y:S01]  /*2830*/  IMAD.MOV R22, RZ, RZ, -R22 ;  /* 0x000000ffff167224 */ /* 0x000fe200078e0a16 */
[----:B------:R-:W-:-:S07]  /*2840*/  MOV R21, 0xffffffff ;  /* 0xffffffff00157802 */ /* 0x000fce0000000f00 */
.L_x_49:
[----:B-1----:R-:W-:Y:S01]  /*2850*/  IMAD.HI.U32 R35, R31, 0x4ec4ec4f, RZ ;  /* 0x4ec4ec4f1f237827 */ /* 0x002fe200078e00ff */
[----:B------:R-:W-:Y:S05]  /*2860*/  YIELD ;  /* 0x0000000000007946 */ /* 0x000fea0003800000 */
[----:B------:R-:W-:Y:S01]  /*2870*/  SHF.R.U32.HI R35, RZ, 0x7, R35 ;  /* 0x00000007ff237819 */ /* 0x000fe20000011623 */
[----:B------:R-:W-:Y:S01]  /*2880*/  VIADD R22, R22, 0x1 ;  /* 0x0000000116167836 */ /* 0x000fe20000000000 */
[----:B------:R-:W-:Y:S01]  /*2890*/  ISETP.NE.AND P2, PT, R3, RZ, PT ;  /* 0x000000ff0300720c */ /* 0x000fe20003f45270 */
[----:B------:R-:W-:Y:S01]  /*28a0*/  VIADD R21, R21, 0x1 ;  /* 0x0000000115157836 */ /* 0x000fe20000000000 */
[C---:B------:R-:W-:Y:S01]  /*28b0*/  PRMT R2, R35.reuse, 0x9910, RZ ;  /* 0x0000991023027816 */ /* 0x040fe200000000ff */
[----:B------:R-:W-:Y:S01]  /*28c0*/  IMAD R45, R35, -0x10, R20 ;  /* 0xfffffff0232d7824 */ /* 0x000fe200078e0214 */
[----:B------:R-:W-:-:S03]  /*28d0*/  ISETP.NE.AND P0, PT, R22, 0x1, PT ;  /* 0x000000011600780c */ /* 0x000fc60003f05270 */
[----:B------:R-:W-:Y:S01]  /*28e0*/  IMAD R2, R2, 0x1a0, RZ ;  /* 0x000001a002027824 */ /* 0x000fe200078e02ff */
[----:B------:R-:W-:-:S03]  /*28f0*/  VIMNMX.U32 R45, PT, PT, R45, 0x10, PT ;  /* 0x000000102d2d7848 */ /* 0x000fc60003fe0000 */
[----:B------:R-:W-:Y:S01]  /*2900*/  IMAD.MOV R5, RZ, RZ, -R2 ;  /* 0x000000ffff057224 */ /* 0x000fe200078e0a02 */
[----:B------:R-:W-:-:S04]  /*2910*/  MOV R2, 0x2960 ;  /* 0x0000296000027802 */ /* 0x000fc80000000f00 */
[----:B------:R-:W-:-:S05]  /*2920*/  PRMT R5, R5, 0x7710, RZ ;  /* 0x0000771005057816 */ /* 0x000fca00000000ff */
[----:B------:R-:W-:-:S05]  /*2930*/  IMAD.IADD R44, R5, 0x1, R24 ;  /* 0x00000001052c7824 */ /* 0x000fca00078e0218 */
[----:B------:R-:W-:Y:S02]  /*2940*/  LOP3.LUT R6, R44, 0xffff, RZ, 0xc0, !PT ;  /* 0x0000ffff2c067812 */ /* 0x000fe400078ec0ff */
[----:B------:R-:W-:Y:S05]  /*2950*/  CALL.REL.NOINC `($__internal_3_$__cuda_sm20_div_u16) ;  /* 0x0000001800847944 */ /* 0x000fea0003c00000 */
[C---:B------:R-:W-:Y:S01]  /*2960*/  IMAD.SHL.U32 R7, R21.reuse, 0x8, RZ ;  /* 0x0000000815077824 */ /* 0x040fe200078e00ff */
[----:B------:R-:W-:Y:S02]  /*2970*/  SHF.R.U32.HI R5, RZ, 0x1, R21 ;  /* 0x00000001ff057819 */ /* 0x000fe40000011615 */
[----:B------:R-:W-:Y:S02]  /*2980*/  LOP3.LUT R32, R21, 0x1, RZ, 0xc0, !PT ;  /* 0x0000000115207812 */ /* 0x000fe400078ec0ff */
[----:B------:R-:W-:Y:S02]  /*2990*/  LOP3.LUT R7, R7, 0x8, RZ, 0xc0, !PT ;  /* 0x0000000807077812 */ /* 0x000fe400078ec0ff */
[----:B------:R-:W-:Y:S01]  /*29a0*/  LOP3.LUT R5, R5, 0x1, RZ, 0xc0, !PT ;  /* 0x0000000105057812 */ /* 0x000fe200078ec0ff */
[----:B------:R-:W-:Y:S02]  /*29b0*/  IMAD R32, R32, 0xa0, RZ ;  /* 0x000000a020207824 */ /* 0x000fe400078e02ff */
[----:B------:R-:W-:-:S02]  /*29c0*/  IMAD.IADD R2, R0, 0x1, R7 ;  /* 0x0000000100027824 */ /* 0x000fc400078e0207 */
[----:B------:R-:W-:-:S04]  /*29d0*/  IMAD.U32 R5, R5, -0x80000000, RZ ;  /* 0x8000000005057824 */ /* 0x000fc800078e00ff */
[----:B------:R-:W1:Y:S02]  /*29e0*/  SYNCS.PHASECHK.TRANS64.TRYWAIT P1, [R2+URZ+0x32e78], R5 ;  /* 0x032e7805020075a7 */ /* 0x000e6400080211ff */
[----:B-1----:R-:W-:Y:S05]  /*29f0*/  @!P1 BRA `(.L_x_33) ;  /* 0x0000001800209947 */ /* 0x002fea0003800000 */
.L_x_70:
[----:B------:R-:W-:Y:S01]  /*2a00*/  NOP ;  /* 0x0000000000007918 */ /* 0x000fe20000000000 */
[----:B------:R-:W-:Y:S05]  /*2a10*/  @P2 BRA `(.L_x_34) ;  /* 0x0000000000042947 */ /* 0x000fea0003800000 */
[----:B------:R-:W-:-:S04]  /*2a20*/  DEPBAR.LE SB0, 0x1 ;  /* 0x000080400000791a */ /* 0x000fc80000000000 */
.L_x_34:
[----:B------:R-:W-:Y:S05]  /*2a30*/  WARPSYNC.ALL ;  /* 0x0000000000007948 */ /* 0x000fea0003800000 */
[----:B------:R-:W-:Y:S01]  /*2a40*/  NOP ;  /* 0x0000000000007918 */ /* 0x000fe20000000000 */
[----:B------:R-:W-:Y:S01]  /*2a50*/  BAR.SYNC.DEFER_BLOCKING 0x8, 0x80 ;  /* 0x0202000000007b1d */ /* 0x000fe20000010000 */
[C---:B------:R-:W-:Y:S01]  /*2a60*/  R2UR UR5, R32.reuse ;  /* 0x00000000200572ca */ /* 0x040fe200000e0000 */
[----:B------:R-:W-:Y:S01]  /*2a70*/  IMAD R34, R23, 0x2000, R30 ;  /* 0x0000200017227824 */ /* 0x000fe200078e021e */
[----:B------:R-:W-:Y:S02]  /*2a80*/  R2UR UR4, R32 ;  /* 0x00000000200472ca */ /* 0x000fe400000e0000 */
[----:B------:R-:W-:Y:S01]  /*2a90*/  PRMT R46, R45, 0x9910, RZ ;  /* 0x000099102d2e7816 */ /* 0x000fe200000000ff */
[----:B------:R-:W-:Y:S01]  /*2aa0*/  IMAD R34, R29, 0x80, R34 ;  /* 0x000000801d227824 */ /* 0x000fe200078e0222 */
[----:B------:R-:W-:-:S02]  /*2ab0*/  PRMT R45, R33, 0x9910, RZ ;  /* 0x00009910212d7816 */ /* 0x000fc400000000ff */
[----:B------:R-:W-:Y:S01]  /*2ac0*/  ISETP.NE.AND P1, PT, R3, RZ, PT ;  /* 0x000000ff0300720c */ /* 0x000fe20003f25270 */
[----:B------:R-:W-:Y:S01]  /*2ad0*/  IMAD R47, R28, 0x10, R34 ;  /* 0x000000101c2f7824 */ /* 0x000fe200078e0222 */
[----:B------:R-:W-:Y:S01]  /*2ae0*/  LOP3.LUT R33, R33, 0xffff, RZ, 0xc0, !PT ;  /* 0x0000ffff21217812 */ /* 0x000fe200078ec0ff */
[----:B------:R-:W-:Y:S02]  /*2af0*/  IMAD R45, R45, R46, RZ ;  /* 0x0000002e2d2d7224 */ /* 0x000fe400078e02ff */
[----:B------:R-:W2:Y:S01]  /*2b00*/  LDTM.x8 R12, tmem[UR5] ;  /* 0x00000005000c79ee */ /* 0x000ea200081c0000 */
[----:B------:R-:W-:Y:S01]  /*2b10*/  R2UR UR5, R32 ;  /* 0x00000000200572ca */ /* 0x000fe200000e0000 */
[----:B------:R-:W-:Y:S02]  /*2b20*/  IMAD.IADD R47, R0, 0x1, R47 ;  /* 0x00000001002f7824 */ /* 0x000fe400078e022f */
[----:B------:R-:W-:Y:S01]  /*2b30*/  IMAD R33, R33, 0xa0, RZ ;  /* 0x000000a021217824 */ /* 0x000fe200078e02ff */
[----:B------:R-:W-:Y:S01]  /*2b40*/  NOP ;  /* 0x0000000000007918 */ /* 0x000fe20000000000 */
[----:B-12---:R-:W1:Y:S01]  /*2b50*/  LDTM.x8 R4, tmem[UR4+0x8] ;  /* 0x00000804000479ee */ /* 0x006e6200081c0000 */
[----:B------:R-:W-:-:S02]  /*2b60*/  R2UR UR4, R32 ;  /* 0x00000000200472ca */ /* 0x000fc400000e0000 */
[----:B------:R-:W-:Y:S02]  /*2b70*/  F2FP.BF16.F32.PACK_AB R36, R13, R12 ;  /* 0x0000000c0d24723e */ /* 0x000fe400000010ff */
[----:B------:R-:W-:Y:S02]  /*2b80*/  F2FP.BF16.F32.PACK_AB R37, R15, R14 ;  /* 0x0000000e0f25723e */ /* 0x000fe400000010ff */
[----:B------:R-:W-:Y:S02]  /*2b90*/  F2FP.BF16.F32.PACK_AB R38, R17, R16 ;  /* 0x000000101126723e */ /* 0x000fe400000010ff */
[----:B------:R-:W-:Y:S02]  /*2ba0*/  F2FP.BF16.F32.PACK_AB R39, R19, R18 ;  /* 0x000000121327723e */ /* 0x000fe400000010ff */
[----:B-1----:R-:W-:Y:S01]  /*2bb0*/  F2FP.BF16.F32.PACK_AB R40, R5, R4 ;  /* 0x000000040528723e */ /* 0x002fe200000010ff */
[----:B------:R-:W-:Y:S01]  /*2bc0*/  IMAD R5, R27, 0x10, R34 ;  /* 0x000000101b057824 */ /* 0x000fe200078e0222 */
[----:B------:R-:W-:Y:S01]  /*2bd0*/  F2FP.BF16.F32.PACK_AB R41, R7, R6 ;  /* 0x000000060729723e */ /* 0x000fe200000010ff */
[----:B------:R1:W-:Y:S01]  /*2be0*/  STS.128 [R47], R36 ;  /* 0x000000242f007388 */ /* 0x0003e20000000c00 */
[----:B------:R-:W-:Y:S01]  /*2bf0*/  F2FP.BF16.F32.PACK_AB R42, R9, R8 ;  /* 0x00000008092a723e */ /* 0x000fe200000010ff */
[----:B------:R-:W-:Y:S01]  /*2c00*/  IMAD.IADD R48, R0, 0x1, R5 ;  /* 0x0000000100307824 */ /* 0x000fe200078e0205 */
[----:B------:R-:W-:Y:S01]  /*2c10*/  F2FP.BF16.F32.PACK_AB R43, R11, R10 ;  /* 0x0000000a0b2b723e */ /* 0x000fe200000010ff */
[----:B------:R-:W-:Y:S01]  /*2c20*/  NOP ;  /* 0x0000000000007918 */ /* 0x000fe20000000000 */
[----:B------:R-:W2:Y:S03]  /*2c30*/  LDTM.x8 R12, tmem[UR5+0x10] ;  /* 0x00001005000c79ee */ /* 0x000ea600081c0000 */
[----:B------:R3:W-:Y:S01]  /*2c40*/  STS.128 [R48], R40 ;  /* 0x0000002830007388 */ /* 0x0007e20000000c00 */
[----:B------:R-:W-:Y:S01]  /*2c50*/  NOP ;  /* 0x0000000000007918 */ /* 0x000fe20000000000 */
[----:B--2---:R-:W2:Y:S01]  /*2c60*/  LDTM.x8 R4, tmem[UR4+0x18] ;  /* 0x00001804000479ee */ /* 0x004ea200081c0000 */
[----:B------:R-:W-:-:S02]  /*2c70*/  F2FP.BF16.F32.PACK_AB R12, R13, R12 ;  /* 0x0000000c0d0c723e */ /* 0x000fc400000010ff */
[----:B------:R-:W-:Y:S01]  /*2c80*/  F2FP.BF16.F32.PACK_AB R13, R15, R14 ;  /* 0x0000000e0f0d723e */ /* 0x000fe200000010ff */
[----:B-1----:R-:W-:Y:S01]  /*2c90*/  IMAD.MOV R36, RZ, RZ, -R45 ;  /* 0x000000ffff247224 */ /* 0x002fe200078e0a2d */
[----:B------:R-:W-:Y:S01]  /*2ca0*/  F2FP.BF16.F32.PACK_AB R14, R17, R16 ;  /* 0x00000010110e723e */ /* 0x000fe200000010ff */
[--C-:B------:R-:W-:Y:S01]  /*2cb0*/  IMAD R17, R26, 0x10, R34.reuse ;  /* 0x000000101a117824 */ /* 0x100fe200078e0222 */
[----:B------:R-:W-:Y:S02]  /*2cc0*/  F2FP.BF16.F32.PACK_AB R15, R19, R18 ;  /* 0x00000012130f723e */ /* 0x000fe400000010ff */
[----:B--2---:R-:W-:Y:S01]  /*2cd0*/  F2FP.BF16.F32.PACK_AB R4, R5, R4 ;  /* 0x000000040504723e */ /* 0x004fe200000010ff */
[C---:B------:R-:W-:Y:S01]  /*2ce0*/  IMAD.IADD R17, R0.reuse, 0x1, R17 ;  /* 0x0000000100117824 */ /* 0x040fe200078e0211 */
[----:B------:R-:W-:Y:S02]  /*2cf0*/  F2FP.BF16.F32.PACK_AB R5, R7, R6 ;  /* 0x000000060705723e */ /* 0x000fe400000010ff */
[----:B------:R-:W-:Y:S01]  /*2d00*/  F2FP.BF16.F32.PACK_AB R6, R9, R8 ;  /* 0x000000080906723e */ /* 0x000fe200000010ff */
[----:B------:R-:W-:Y:S01]  /*2d10*/  IMAD R9, R25, 0x10, R34 ;  /* 0x0000001019097824 */ /* 0x000fe200078e0222 */
[----:B------:R-:W-:Y:S01]  /*2d20*/  F2FP.BF16.F32.PACK_AB R7, R11, R10 ;  /* 0x0000000a0b07723e */ /* 0x000fe200000010ff */
[----:B------:R3:W-:Y:S01]  /*2d30*/  STS.128 [R17], R12 ;  /* 0x0000000c11007388 */ /* 0x0007e20000000c00 */
[----:B------:R-:W-:Y:S01]  /*2d40*/  NOP ;  /* 0x0000000000007918 */ /* 0x000fe20000000000 */
[----:B------:R-:W-:Y:S01]  /*2d50*/  IMAD.IADD R9, R0, 0x1, R9 ;  /* 0x0000000100097824 */ /* 0x000fe200078e0209 */
[----:B------:R-:W-:-:S04]  /*2d60*/  PRMT R37, R36, 0x7710, RZ ;  /* 0x0000771024257816 */ /* 0x000fc800000000ff */
[----:B------:R3:W-:Y:S01]  /*2d70*/  STS.128 [R9], R4 ;  /* 0x0000000409007388 */ /* 0x0007e20000000c00 */
[----:B------:R-:W-:Y:S01]  /*2d80*/  IMAD.IADD R44, R44, 0x1, R37 ;  /* 0x000000012c2c7824 */ /* 0x000fe200078e0225 */
[----:B------:R1:W-:Y:S06]  /*2d90*/  MEMBAR.ALL.CTA ;  /* 0x0000000000007992 */ /* 0x0003ec0000008000 */
[----:B-1----:R-:W1:Y:S01]  /*2da0*/  FENCE.VIEW.ASYNC.S ;  /* 0x00000000000073c6 */ /* 0x002e620000000000 */
[----:B------:R-:W-:-:S05]  /*2db0*/  LOP3.LUT R44, R44, 0xffff, RZ, 0xc0, !PT ;  /* 0x0000ffff2c2c7812 */ /* 0x000fca00078ec0ff */
[----:B------:R-:W-:-:S04]  /*2dc0*/  IMAD R34, R35, 0x10, R44 ;  /* 0x0000001023227824 */ /* 0x000fc800078e022c */
[----:B------:R-:W-:Y:S01]  /*2dd0*/  IMAD.SHL.U32 R34, R34, 0x80, RZ ;  /* 0x0000008022227824 */ /* 0x000fe200078e00ff */
[----:B-1----:R-:W-:Y:S06]  /*2de0*/  BAR.SYNC.DEFER_BLOCKING 0x8, 0x80 ;  /* 0x0202000000007b1d */ /* 0x002fec0000010000 */
[----:B------:R-:W-:Y:S05]  /*2df0*/  @P1 BRA `(.L_x_35) ;  /* 0x0000000000381947 */ /* 0x000fea0003800000 */
[----:B------:R-:W-:Y:S01]  /*2e00*/  ELECT P2, URZ, PT ;  /* 0x0000000000ff782f */ /* 0x000fe20003840000 */
[----:B------:R-:W-:-:S12]  /*2e10*/  BSSY.RECONVERGENT B0, `(.L_x_35) ;  /* 0x000000c000007945 */ /* 0x000fd80003800200 */
[----:B------:R-:W-:Y:S05]  /*2e20*/  @!P2 BRA `(.L_x_36) ;  /* 0x000000000028a947 */ /* 0x000fea0003800000 */
[----:B------:R-:W1:Y:S01]  /*2e30*/  LDCU.64 UR8, c[0x0][0x348] ;  /* 0x00006900ff0877ac */ /* 0x000e620008000a00 */
[----:B------:R-:W-:Y:S02]  /*2e40*/  R2UR UR7, R23 ;  /* 0x00000000170772ca */ /* 0x000fe400000e0000 */
[----:B------:R-:W-:Y:S02]  /*2e50*/  R2UR UR4, R0 ;  /* 0x00000000000472ca */ /* 0x000fe400000e0000 */
[----:B------:R-:W-:Y:S02]  /*2e60*/  R2UR UR5, R33 ;  /* 0x00000000210572ca */ /* 0x000fe400000e0000 */
[----:B------:R-:W-:-:S09]  /*2e70*/  R2UR UR6, R34 ;  /* 0x00000000220672ca */ /* 0x000fd200000e0000 */
[----:B------:R-:W-:Y:S02]  /*2e80*/  ULEA UR4, UR7, UR4, 0xd ;  /* 0x0000000407047291 */ /* 0x000fe4000f8e68ff */
[----:B-1----:R-:W-:-:S04]  /*2e90*/  UIADD3 UR8, UP0, UPT, UR8, 0x240, URZ ;  /* 0x0000024008087890 */ /* 0x002fc8000ff1e0ff */
[----:B------:R-:W-:-:S09]  /*2ea0*/  UIADD3.X UR9, UPT, UPT, URZ, UR9, URZ, UP0, !UPT ;  /* 0x00000009ff097290 */ /* 0x000fd200087fe4ff */
[----:B------:R1:W-:Y:S02]  /*2eb0*/  UTMASTG.2D [UR4], [UR8] ;  /* 0x00000004080073b5 */ /* 0x0003e40008008000 */
[----:B-1----:R0:W-:Y:S02]  /*2ec0*/  UTMACMDFLUSH ;  /* 0x00000000000079b7 */ /* 0x0021e40000000000 */
.L_x_36:
[----:B------:R-:W-:Y:S05]  /*2ed0*/  BSYNC.RECONVERGENT B0 ;  /* 0x0000000000007941 */ /* 0x000fea0003800200 */
.L_x_35:
[----:B------:R-:W-:Y:S05]  /*2ee0*/  @P1 BRA `(.L_x_37) ;  /* 0x0000000000041947 */ /* 0x000fea0003800000 */
[----:B------:R-:W-:-:S04]  /*2ef0*/  DEPBAR.LE SB0, 0x1 ;  /* 0x000080400000791a */ /* 0x000fc80000000000 */
.L_x_37:
[----:B------:R-:W-:Y:S01]  /*2f00*/  BAR.SYNC.DEFER_BLOCKING 0x8, 0x80 ;  /* 0x0202000000007b1d */ /* 0x000fe20000010000 */
[C---:B------:R-:W-:Y:S02]  /*2f10*/  R2UR UR5, R32.reuse ;  /* 0x00000000200572ca */ /* 0x040fe400000e0000 */
[----:B------:R-:W-:Y:S02]  /*2f20*/  R2UR UR4, R32 ;  /* 0x00000000200472ca */ /* 0x000fe400000e0000 */
[----:B------:R-:W-:-:S04]  /*2f30*/  LOP3.LUT R53, R23, 0x1, RZ, 0xc0, !PT ;  /* 0x0000000117357812 */ /* 0x000fc800078ec0ff */
[----:B------:R-:W-:-:S05]  /*2f40*/  LOP3.LUT R23, R53, 0x1, RZ, 0x3c, !PT ;  /* 0x0000000135177812 */ /* 0x000fca00078e3cff */
[----:B---3--:R-:W1:Y:S01]  /*2f50*/  LDTM.x8 R12, tmem[UR5+0x20] ;  /* 0x00002005000c79ee */ /* 0x008e6200081c0000 */
[C---:B------:R-:W-:Y:S02]  /*2f60*/  IMAD R36, R23.reuse, 0x2000, R30 ;  /* 0x0000200017247824 */ /* 0x040fe400078e021e */
[----:B------:R-:W-:Y:S02]  /*2f70*/  IMAD R51, R23, 0x2000, R0 ;  /* 0x0000200017337824 */ /* 0x000fe400078e0200 */
[----:B------:R-:W-:-:S04]  /*2f80*/  IMAD R35, R29, 0x80, R36 ;  /* 0x000000801d237824 */ /* 0x000fc800078e0224 */
[----:B------:R-:W-:Y:S01]  /*2f90*/  IMAD R47, R26, 0x10, R35 ;  /* 0x000000101a2f7824 */ /* 0x000fe200078e0223 */
[----:B------:R-:W-:Y:S01]  /*2fa0*/  NOP ;  /* 0x0000000000007918 */ /* 0x000fe20000000000 */
[----:B-1----:R-:W1:Y:S02]  /*2fb0*/  LDTM.x8 R4, tmem[UR4+0x28] ;  /* 0x00002804000479ee */ /* 0x002e6400081c0000 */
[----:B------:R-:W-:Y:S01]  /*2fc0*/  IMAD.IADD R47, R0, 0x1, R47 ;  /* 0x00000001002f7824 */ /* 0x000fe200078e022f */
[----:B------:R-:W-:Y:S01]  /*2fd0*/  F2FP.BF16.F32.PACK_AB R40, R13, R12 ;  /* 0x0000000c0d28723e */ /* 0x000fe200000010ff */
[----:B------:R-:W-:Y:S01]  /*2fe0*/  IMAD R13, R28, 0x10, R35 ;  /* 0x000000101c0d7824 */ /* 0x000fe200078e0223 */
[----:B------:R-:W-:Y:S02]  /*2ff0*/  F2FP.BF16.F32.PACK_AB R41, R15, R14 ;  /* 0x0000000e0f29723e */ /* 0x000fe400000010ff */
[----:B------:R-:W-:Y:S01]  /*3000*/  F2FP.BF16.F32.PACK_AB R42, R17, R16 ;  /* 0x00000010112a723e */ /* 0x000fe200000010ff */
[----:B------:R-:W-:Y:S01]  /*3010*/  IMAD.IADD R46, R0, 0x1, R13 ;  /* 0x00000001002e7824 */ /* 0x000fe200078e020d */
[----:B------:R-:W-:-:S02]  /*3020*/  F2FP.BF16.F32.PACK_AB R43, R19, R18 ;  /* 0x00000012132b723e */ /* 0x000fc400000010ff */
[----:B-1----:R-:W-:Y:S01]  /*3030*/  F2FP.BF16.F32.PACK_AB R36, R5, R4 ;  /* 0x000000040524723e */ /* 0x002fe200000010ff */
[----:B------:R-:W-:Y:S01]  /*3040*/  IMAD R5, R27, 0x10, R35 ;  /* 0x000000101b057824 */ /* 0x000fe200078e0223 */
[----:B------:R-:W-:Y:S01]  /*3050*/  F2FP.BF16.F32.PACK_AB R37, R7, R6 ;  /* 0x000000060725723e */ /* 0x000fe200000010ff */
[----:B------:R1:W-:Y:S01]  /*3060*/  STS.128 [R46], R40 ;  /* 0x000000282e007388 */ /* 0x0003e20000000c00 */
[----:B------:R-:W-:Y:S01]  /*3070*/  F2FP.BF16.F32.PACK_AB R38, R9, R8 ;  /* 0x000000080926723e */ /* 0x000fe200000010ff */
[C---:B------:R-:W-:Y:S01]  /*3080*/  IMAD.IADD R44, R0.reuse, 0x1, R5 ;  /* 0x00000001002c7824 */ /* 0x040fe200078e0205 */
[----:B------:R-:W-:Y:S01]  /*3090*/  F2FP.BF16.F32.PACK_AB R39, R11, R10 ;  /* 0x0000000a0b27723e */ /* 0x000fe200000010ff */
[----:B------:R-:W-:Y:S01]  /*30a0*/  NOP ;  /* 0x0000000000007918 */ /* 0x000fe20000000000 */
[----:B------:R-:W2:Y:S01]  /*30b0*/  LDTM.x8 R12, tmem[UR5+0x30] ;  /* 0x00003005000c79ee */ /* 0x000ea200081c0000 */
[----:B------:R-:W-:Y:S02]  /*30c0*/  IMAD R35, R25, 0x10, R35 ;  /* 0x0000001019237824 */ /* 0x000fe400078e0223 */
[----:B------:R1:W-:Y:S01]  /*30d0*/  STS.128 [R44], R36 ;  /* 0x000000242c007388 */ /* 0x0003e20000000c00 */
[----:B------:R-:W-:Y:S01]  /*30e0*/  NOP ;  /* 0x0000000000007918 */ /* 0x000fe20000000000 */
[----:B------:R-:W-:Y:S01]  /*30f0*/  IMAD.IADD R48, R0, 0x1, R35 ;  /* 0x0000000100307824 */ /* 0x000fe200078e0223 */
[----:B--2---:R-:W2:Y:S01]  /*3100*/  LDTM.x8 R4, tmem[UR4+0x38] ;  /* 0x00003804000479ee */ /* 0x004ea200081c0000 */
[----:B------:R-:W-:-:S02]  /*3110*/  F2FP.BF16.F32.PACK_AB R12, R13, R12 ;  /* 0x0000000c0d0c723e */ /* 0x000fc400000010ff */
[----:B------:R-:W-:Y:S02]  /*3120*/  F2FP.BF16.F32.PACK_AB R13, R15, R14 ;  /* 0x0000000e0f0d723e */ /* 0x000fe400000010ff */
[----:B------:R-:W-:Y:S02]  /*3130*/  F2FP.BF16.F32.PACK_AB R14, R17, R16 ;  /* 0x00000010110e723e */ /* 0x000fe400000010ff */
[----:B------:R-:W-:Y:S02]  /*3140*/  F2FP.BF16.F32.PACK_AB R15, R19, R18 ;  /* 0x00000012130f723e */ /* 0x000fe400000010ff */
[----:B--2---:R-:W-:Y:S02]  /*3150*/  F2FP.BF16.F32.PACK_AB R4, R5, R4 ;  /* 0x000000040504723e */ /* 0x004fe400000010ff */
[----:B------:R-:W-:Y:S01]  /*3160*/  F2FP.BF16.F32.PACK_AB R5, R7, R6 ;  /* 0x000000060705723e */ /* 0x000fe200000010ff */
[----:B------:R1:W-:Y:S01]  /*3170*/  STS.128 [R47], R12 ;  /* 0x0000000c2f007388 */ /* 0x0003e20000000c00 */
[----:B------:R-:W-:Y:S01]  /*3180*/  F2FP.BF16.F32.PACK_AB R6, R9, R8 ;  /* 0x000000080906723e */ /* 0x000fe200000010ff */
[----:B------:R-:W-:Y:S01]  /*3190*/  NOP ;  /* 0x0000000000007918 */ /* 0x000fe20000000000 */
[----:B------:R-:W-:-:S05]  /*31a0*/  F2FP.BF16.F32.PACK_AB R7, R11, R10 ;  /* 0x0000000a0b07723e */ /* 0x000fca00000010ff */
[----:B------:R1:W-:Y:S01]  /*31b0*/  STS.128 [R48], R4 ;  /* 0x0000000430007388 */ /* 0x0003e20000000c00 */
[----:B------:R2:W-:Y:S06]  /*31c0*/  MEMBAR.ALL.CTA ;  /* 0x0000000000007992 */ /* 0x0005ec0000008000 */
[----:B--2---:R-:W2:Y:S02]  /*31d0*/  FENCE.VIEW.ASYNC.S ;  /* 0x00000000000073c6 */ /* 0x004ea40000000000 */
[----:B--2---:R-:W-:Y:S06]  /*31e0*/  BAR.SYNC.DEFER_BLOCKING 0x8, 0x80 ;  /* 0x0202000000007b1d */ /* 0x004fec0000010000 */
[----:B------:R-:W-:Y:S05]  /*31f0*/  @P1 BRA `(.L_x_38) ;  /* 0x0000000000381947 */ /* 0x000fea0003800000 */
[----:B------:R-:W-:Y:S01]  /*3200*/  ELECT P2, URZ, PT ;  /* 0x0000000000ff782f */ /* 0x000fe20003840000 */
[----:B------:R-:W-:-:S12]  /*3210*/  BSSY.RECONVERGENT B0, `(.L_x_39) ;  /* 0x000000b000007945 */ /* 0x000fd80003800200 */
[----:B------:R-:W-:Y:S05]  /*3220*/  @!P2 BRA `(.L_x_40) ;  /* 0x000000000024a947 */ /* 0x000fea0003800000 */
[----:B------:R-:W2:Y:S01]  /*3230*/  LDCU.64 UR8, c[0x0][0x348] ;  /* 0x00006900ff0877ac */ /* 0x000ea20008000a00 */
[----:B------:R-:W-:Y:S02]  /*3240*/  R2UR UR5, R33 ;  /* 0x00000000210572ca */ /* 0x000fe400000e0000 */
[----:B------:R-:W-:Y:S02]  /*3250*/  R2UR UR4, R51 ;  /* 0x00000000330472ca */ /* 0x000fe400000e0000 */
[----:B------:R-:W-:-:S09]  /*3260*/  R2UR UR6, R34 ;  /* 0x00000000220672ca */ /* 0x000fd200000e0000 */
[----:B------:R-:W-:Y:S02]  /*3270*/  UIADD3 UR5, UPT, UPT, UR5, 0x20, URZ ;  /* 0x0000002005057890 */ /* 0x000fe4000fffe0ff */
[----:B--2---:R-:W-:-:S04]  /*3280*/  UIADD3 UR8, UP0, UPT, UR8, 0x240, URZ ;  /* 0x0000024008087890 */ /* 0x004fc8000ff1e0ff */
[----:B------:R-:W-:-:S09]  /*3290*/  UIADD3.X UR9, UPT, UPT, URZ, UR9, URZ, UP0, !UPT ;  /* 0x00000009ff097290 */ /* 0x000fd200087fe4ff */
[----:B------:R2:W-:Y:S02]  /*32a0*/  UTMASTG.2D [UR4], [UR8] ;  /* 0x00000004080073b5 */ /* 0x0005e40008008000 */
[----:B--2---:R0:W-:Y:S02]  /*32b0*/  UTMACMDFLUSH ;  /* 0x00000000000079b7 */ /* 0x0041e40000000000 */
.L_x_40:
[----:B------:R-:W-:Y:S05]  /*32c0*/  BSYNC.RECONVERGENT B0 ;  /* 0x0000000000007941 */ /* 0x000fea0003800200 */
.L_x_39:
[----:B------:R-:W-:-:S04]  /*32d0*/  DEPBAR.LE SB0, 0x1 ;  /* 0x000080400000791a */ /* 0x000fc80000000000 */
.L_x_38:
[----:B------:R-:W-:Y:S01]  /*32e0*/  BAR.SYNC.DEFER_BLOCKING 0x8, 0x80 ;  /* 0x0202000000007b1d */ /* 0x000fe20000010000 */
[C---:B------:R-:W-:Y:S01]  /*32f0*/  R2UR UR5, R32.reuse ;  /* 0x00000000200572ca */ /* 0x040fe200000e0000 */
[C---:B-1----:R-:W-:Y:S01]  /*3300*/  IMAD R36, R53.reuse, 0x2000, R30 ;  /* 0x0000200035247824 */ /* 0x042fe200078e021e */
[----:B------:R-:W-:Y:S01]  /*3310*/  R2UR UR4, R32 ;  /* 0x00000000200472ca */ /* 0x000fe200000e0000 */
[----:B------:R-:W-:Y:S02]  /*3320*/  IMAD R53, R53, 0x2000, R0 ;  /* 0x0000200035357824 */ /* 0x000fe400078e0200 */
[----:B------:R-:W-:-:S04]  /*3330*/  IMAD R49, R29, 0x80, R36 ;  /* 0x000000801d317824 */ /* 0x000fc800078e0224 */
[--C-:B------:R-:W-:Y:S02]  /*3340*/  IMAD R45, R28, 0x10, R49.reuse ;  /* 0x000000101c2d7824 */ /* 0x100fe400078e0231 */
[----:B------:R-:W-:Y:S02]  /*3350*/  IMAD R35, R27, 0x10, R49 ;  /* 0x000000101b237824 */ /* 0x000fe400078e0231 */
[----:B------:R-:W1:Y:S01]  /*3360*/  LDTM.x8 R12, tmem[UR5+0x40] ;  /* 0x00004005000c79ee */ /* 0x000e6200081c0000 */
[C---:B------:R-:W-:Y:S02]  /*3370*/  IMAD.IADD R45, R0.reuse, 0x1, R45 ;  /* 0x00000001002d7824 */ /* 0x040fe400078e022d */
[----:B------:R-:W-:Y:S01]  /*3380*/  IMAD.IADD R35, R0, 0x1, R35 ;  /* 0x0000000100237824 */ /* 0x000fe200078e0223 */
[----:B------:R-:W-:Y:S01]  /*3390*/  NOP ;  /* 0x0000000000007918 */ /* 0x000fe20000000000 */
[----:B-1----:R-:W1:Y:S01]  /*33a0*/  LDTM.x8 R4, tmem[UR4+0x48] ;  /* 0x00004804000479ee */ /* 0x002e6200081c0000 */
[----:B------:R-:W-:-:S02]  /*33b0*/  F2FP.BF16.F32.PACK_AB R40, R13, R12 ;  /* 0x0000000c0d28723e */ /* 0x000fc400000010ff */
[----:B------:R-:W-:Y:S02]  /*33c0*/  F2FP.BF16.F32.PACK_AB R41, R15, R14 ;  /* 0x0000000e0f29723e */ /* 0x000fe400000010ff */
[----:B------:R-:W-:Y:S02]  /*33d0*/  F2FP.BF16.F32.PACK_AB R42, R17, R16 ;  /* 0x00000010112a723e */ /* 0x000fe400000010ff */
[----:B------:R-:W-:-:S05]  /*33e0*/  F2FP.BF16.F32.PACK_AB R43, R19, R18 ;  /* 0x00000012132b723e */ /* 0x000fca00000010ff */
[----:B------:R2:W-:Y:S01]  /*33f0*/  STS.128 [R45], R40 ;  /* 0x000000282d007388 */ /* 0x0005e20000000c00 */
[----:B------:R-:W-:Y:S01]  /*3400*/  NOP ;  /* 0x0000000000007918 */ /* 0x000fe20000000000 */
[----:B-1----:R-:W-:Y:S02]  /*3410*/  F2FP.BF16.F32.PACK_AB R36, R5, R4 ;  /* 0x000000040524723e */ /* 0x002fe400000010ff */
[----:B------:R-:W-:Y:S01]  /*3420*/  F2FP.BF16.F32.PACK_AB R37, R7, R6 ;  /* 0x000000060725723e */ /* 0x000fe200000010ff */
[----:B------:R-:W1:Y:S01]  /*3430*/  LDTM.x8 R12, tmem[UR5+0x50] ;  /* 0x00005005000c79ee */ /* 0x000e6200081c0000 */
[----:B------:R-:W-:Y:S02]  /*3440*/  F2FP.BF16.F32.PACK_AB R38, R9, R8 ;  /* 0x000000080926723e */ /* 0x000fe400000010ff */
[----:B------:R-:W-:-:S05]  /*3450*/  F2FP.BF16.F32.PACK_AB R39, R11, R10 ;  /* 0x0000000a0b27723e */ /* 0x000fca00000010ff */
[----:B------:R2:W-:Y:S01]  /*3460*/  STS.128 [R35], R36 ;  /* 0x0000002423007388 */ /* 0x0005e20000000c00 */
[----:B------:R-:W-:Y:S01]  /*3470*/  NOP ;  /* 0x0000000000007918 */ /* 0x000fe20000000000 */
[----:B-1----:R-:W1:Y:S01]  /*3480*/  LDTM.x8 R4, tmem[UR4+0x58] ;  /* 0x00005804000479ee */ /* 0x002e6200081c0000 */
[----:B------:R-:W-:Y:S02]  /*3490*/  F2FP.BF16.F32.PACK_AB R12, R13, R12 ;  /* 0x0000000c0d0c723e */ /* 0x000fe400000010ff */
[----:B------:R-:W-:Y:S02]  /*34a0*/  F2FP.BF16.F32.PACK_AB R13, R15, R14 ;  /* 0x0000000e0f0d723e */ /* 0x000fe400000010ff */
[----:B------:R-:W-:Y:S01]  /*34b0*/  F2FP.BF16.F32.PACK_AB R14, R17, R16 ;  /* 0x00000010110e723e */ /* 0x000fe200000010ff */
[--C-:B------:R-:W-:Y:S01]  /*34c0*/  IMAD R17, R26, 0x10, R49.reuse ;  /* 0x000000101a117824 */ /* 0x100fe200078e0231 */
[----:B------:R-:W-:Y:S01]  /*34d0*/  F2FP.BF16.F32.PACK_AB R15, R19, R18 ;  /* 0x00000012130f723e */ /* 0x000fe200000010ff */
[----:B------:R-:W-:-:S02]  /*34e0*/  IMAD R19, R25, 0x10, R49 ;  /* 0x0000001019137824 */ /* 0x000fc400078e0231 */
[C---:B------:R-:W-:Y:S02]  /*34f0*/  IMAD.IADD R49, R0.reuse, 0x1, R17 ;  /* 0x0000000100317824 */ /* 0x040fe400078e0211 */
[----:B------:R-:W-:Y:S01]  /*3500*/  IMAD.IADD R50, R0, 0x1, R19 ;  /* 0x0000000100327824 */ /* 0x000fe200078e0213 */
[----:B-1----:R-:W-:Y:S02]  /*3510*/  F2FP.BF16.F32.PACK_AB R4, R5, R4 ;  /* 0x000000040504723e */ /* 0x002fe400000010ff */
[----:B------:R-:W-:Y:S01]  /*3520*/  F2FP.BF16.F32.PACK_AB R5, R7, R6 ;  /* 0x000000060705723e */ /* 0x000fe200000010ff */
[----:B------:R2:W-:Y:S01]  /*3530*/  STS.128 [R49], R12 ;  /* 0x0000000c31007388 */ /* 0x0005e20000000c00 */
[----:B------:R-:W-:Y:S01]  /*3540*/  F2FP.BF16.F32.PACK_AB R6, R9, R8 ;  /* 0x000000080906723e */ /* 0x000fe200000010ff */
[----:B------:R-:W-:Y:S01]  /*3550*/  NOP ;  /* 0x0000000000007918 */ /* 0x000fe20000000000 */
[----:B------:R-:W-:-:S05]  /*3560*/  F2FP.BF16.F32.PACK_AB R7, R11, R10 ;  /* 0x0000000a0b07723e */ /* 0x000fca00000010ff */
[----:B------:R2:W-:Y:S01]  /*3570*/  STS.128 [R50], R4 ;  /* 0x0000000432007388 */ /* 0x0005e20000000c00 */
[----:B------:R1:W-:Y:S06]  /*3580*/  MEMBAR.ALL.CTA ;  /* 0x0000000000007992 */ /* 0x0003ec0000008000 */
[----:B-1----:R-:W1:Y:S02]  /*3590*/  FENCE.VIEW.ASYNC.S ;  /* 0x00000000000073c6 */ /* 0x002e640000000000 */
        /* <DEDUP_REMOVED lines=8> */
[----:B------:R-:W-:-:S09]  /*3620*/  R2UR UR6, R34 ;  /* 0x00000000220672ca */ /* 0x000fd200000e0000 */
[----:B------:R-:W-:Y:S02]  /*3630*/  UIADD3 UR5, UPT, UPT, UR5, 0x40, URZ ;  /* 0x0000004005057890 */ /* 0x000fe4000fffe0ff */
[----:B-1----:R-:W-:-:S04]  /*3640*/  UIADD3 UR8, UP0, UPT, UR8, 0x240, URZ ;  /* 0x0000024008087890 */ /* 0x002fc8000ff1e0ff */
[----:B------:R-:W-:-:S09]  /*3650*/  UIADD3.X UR9, UPT, UPT, URZ, UR9, URZ, UP0, !UPT ;  /* 0x00000009ff097290 */ /* 0x000fd200087fe4ff */
[----:B------:R1:W-:Y:S02]  /*3660*/  UTMASTG.2D [UR4], [UR8] ;  /* 0x00000004080073b5 */ /* 0x0003e40008008000 */
[----:B-1----:R0:W-:Y:S02]  /*3670*/  UTMACMDFLUSH ;  /* 0x00000000000079b7 */ /* 0x0021e40000000000 */
.L_x_43:
[----:B------:R-:W-:Y:S05]  /*3680*/  BSYNC.RECONVERGENT B0 ;  /* 0x0000000000007941 */ /* 0x000fea0003800200 */
.L_x_42:
[----:B------:R-:W-:-:S04]  /*3690*/  DEPBAR.LE SB0, 0x1 ;  /* 0x000080400000791a */ /* 0x000fc80000000000 */
.L_x_41:
[----:B------:R-:W-:Y:S01]  /*36a0*/  BAR.SYNC.DEFER_BLOCKING 0x8, 0x80 ;  /* 0x0202000000007b1d */ /* 0x000fe20000010000 */
[C---:B------:R-:W-:Y:S02]  /*36b0*/  R2UR UR5, R32.reuse ;  /* 0x00000000200572ca */ /* 0x040fe400000e0000 */
[----:B------:R-:W-:-:S11]  /*36c0*/  R2UR UR4, R32 ;  /* 0x00000000200472ca */ /* 0x000fd600000e0000 */
[----:B--2---:R-:W1:Y:S01]  /*36d0*/  LDTM.x8 R12, tmem[UR5+0x60] ;  /* 0x00006005000c79ee */ /* 0x004e6200081c0000 */
[----:B------:R-:W-:Y:S01]  /*36e0*/  NOP ;  /* 0x0000000000007918 */ /* 0x000fe20000000000 */
[----:B-1----:R-:W1:Y:S01]  /*36f0*/  LDTM.x8 R4, tmem[UR4+0x68] ;  /* 0x00006804000479ee */ /* 0x002e6200081c0000 */
[----:B------:R-:W-:Y:S02]  /*3700*/  F2FP.BF16.F32.PACK_AB R40, R13, R12 ;  /* 0x0000000c0d28723e */ /* 0x000fe400000010ff */
[----:B------:R-:W-:Y:S02]  /*3710*/  F2FP.BF16.F32.PACK_AB R41, R15, R14 ;  /* 0x0000000e0f29723e */ /* 0x000fe400000010ff */
[----:B------:R-:W-:Y:S02]  /*3720*/  F2FP.BF16.F32.PACK_AB R42, R17, R16 ;  /* 0x00000010112a723e */ /* 0x000fe400000010ff */
[----:B------:R-:W-:Y:S02]  /*3730*/  F2FP.BF16.F32.PACK_AB R43, R19, R18 ;  /* 0x00000012132b723e */ /* 0x000fe400000010ff */
[----:B-1----:R-:W-:-:S03]  /*3740*/  F2FP.BF16.F32.PACK_AB R36, R5, R4 ;  /* 0x000000040524723e */ /* 0x002fc600000010ff */
[----:B------:R1:W-:Y:S01]  /*3750*/  STS.128 [R46], R40 ;  /* 0x000000282e007388 */ /* 0x0003e20000000c00 */
[----:B------:R-:W-:Y:S01]  /*3760*/  F2FP.BF16.F32.PACK_AB R37, R7, R6 ;  /* 0x000000060725723e */ /* 0x000fe200000010ff */
[----:B------:R-:W-:Y:S01]  /*3770*/  NOP ;  /* 0x0000000000007918 */ /* 0x000fe20000000000 */
[----:B------:R-:W-:Y:S01]  /*3780*/  F2FP.BF16.F32.PACK_AB R38, R9, R8 ;  /* 0x000000080926723e */ /* 0x000fe200000010ff */
[----:B------:R-:W2:Y:S01]  /*3790*/  LDTM.x8 R12, tmem[UR5+0x70] ;  /* 0x00007005000c79ee */ /* 0x000ea200081c0000 */
[----:B------:R-:W-:-:S05]  /*37a0*/  F2FP.BF16.F32.PACK_AB R39, R11, R10 ;  /* 0x0000000a0b27723e */ /* 0x000fca00000010ff */
[----:B------:R1:W-:Y:S01]  /*37b0*/  STS.128 [R44], R36 ;  /* 0x000000242c007388 */ /* 0x0003e20000000c00 */
[----:B------:R-:W-:Y:S01]  /*37c0*/  NOP ;  /* 0x0000000000007918 */ /* 0x000fe20000000000 */
[----:B--2---:R-:W2:Y:S01]  /*37d0*/  LDTM.x8 R4, tmem[UR4+0x78] ;  /* 0x00007804000479ee */ /* 0x004ea200081c0000 */
[----:B------:R-:W-:Y:S02]  /*37e0*/  F2FP.BF16.F32.PACK_AB R12, R13, R12 ;  /* 0x0000000c0d0c723e */ /* 0x000fe400000010ff */
[----:B------:R-:W-:Y:S02]  /*37f0*/  F2FP.BF16.F32.PACK_AB R13, R15, R14 ;  /* 0x0000000e0f0d723e */ /* 0x000fe400000010ff */
[----:B------:R-:W-:Y:S02]  /*3800*/  F2FP.BF16.F32.PACK_AB R14, R17, R16 ;  /* 0x00000010110e723e */ /* 0x000fe400000010ff */
[----:B------:R-:W-:Y:S02]  /*3810*/  F2FP.BF16.F32.PACK_AB R15, R19, R18 ;  /* 0x00000012130f723e */ /* 0x000fe400000010ff */
[----:B--2---:R-:W-:-:S03]  /*3820*/  F2FP.BF16.F32.PACK_AB R4, R5, R4 ;  /* 0x000000040504723e */ /* 0x004fc600000010ff */
[----:B------:R1:W-:Y:S01]  /*3830*/  STS.128 [R47], R12 ;  /* 0x0000000c2f007388 */ /* 0x0003e20000000c00 */
[----:B------:R-:W-:Y:S01]  /*3840*/  F2FP.BF16.F32.PACK_AB R5, R7, R6 ;  /* 0x000000060705723e */ /* 0x000fe200000010ff */
[----:B------:R-:W-:Y:S01]  /*3850*/  NOP ;  /* 0x0000000000007918 */ /* 0x000fe20000000000 */
[----:B------:R-:W-:Y:S02]  /*3860*/  F2FP.BF16.F32.PACK_AB R6, R9, R8 ;  /* 0x000000080906723e */ /* 0x000fe400000010ff */
        /* <DEDUP_REMOVED lines=18> */
.L_x_46:
[----:B------:R-:W-:Y:S05]  /*3990*/  BSYNC.RECONVERGENT B0 ;  /* 0x0000000000007941 */ /* 0x000fea0003800200 */
.L_x_45:
[----:B------:R-:W-:-:S04]  /*39a0*/  DEPBAR.LE SB0, 0x1 ;  /* 0x000080400000791a */ /* 0x000fc80000000000 */
.L_x_44:
[----:B------:R-:W-:Y:S01]  /*39b0*/  BAR.SYNC.DEFER_BLOCKING 0x8, 0x80 ;  /* 0x0202000000007b1d */ /* 0x000fe20000010000 */
[----:B------:R-:W-:Y:S01]  /*39c0*/  R2UR UR5, R32 ;  /* 0x00000000200572ca */ /* 0x000fe200000e0000 */
[----:B------:R-:W-:Y:S01]  /*39d0*/  VIADD R2, R2, 0x32e88 ;  /* 0x00032e8802027836 */ /* 0x000fe20000000000 */
[----:B------:R-:W-:-:S04]  /*39e0*/  R2UR UR4, R32 ;  /* 0x00000000200472ca */ /* 0x000fc800000e0000 */
[----:B------:R-:W-:-:S07]  /*39f0*/  PRMT R2, RZ, 0x654, R2 ;  /* 0x00000654ff027816 */ /* 0x000fce0000000002 */
[----:B-1----:R-:W1:Y:S01]  /*3a00*/  LDTM.x8 R12, tmem[UR5+0x80] ;  /* 0x00008005000c79ee */ /* 0x002e6200081c0000 */
        /* <DEDUP_REMOVED lines=27> */
[----:B------:R-:W-:Y:S01]  /*3bc0*/  NOP ;  /* 0x0000000000007918 */ /* 0x000fe20000000000 */
[----:B------:R1:W-:Y:S01]  /*3bd0*/  SYNCS.ARRIVE.TRANS64.RED.A1T0 RZ, [R2+URZ], RZ ;  /* 0x000000ff02ff79a7 */ /* 0x0003e200081004ff */
        /* <DEDUP_REMOVED lines=16> */
.L_x_48:
[----:B------:R-:W-:Y:S05]  /*3ce0*/  BSYNC.RECONVERGENT B0 ;  /* 0x0000000000007941 */ /* 0x000fea0003800200 */
.L_x_47:
[----:B------:R-:W-:Y:S02]  /*3cf0*/  IADD3 R24, PT, PT, R24, 0x82, RZ ;  /* 0x0000008218187810 */ /* 0x000fe40007ffe0ff */
[----:B------:R-:W-:Y:S01]  /*3d00*/  IADD3 R31, PT, PT, R31, 0x82, RZ ;  /* 0x000000821f1f7810 */ /* 0x000fe20007ffe0ff */
[----:B------:R-:W-:Y:S06]  /*3d10*/  @P0 BRA `(.L_x_49) ;  /* 0xffffffe800cc0947 */ /* 0x000fec000383ffff */
.L_x_32:
[----:B------:R-:W-:-:S13]  /*3d20*/  ISETP.NE.AND P0, PT, R3, 0x3, PT ;  /* 0x000000030300780c */ /* 0x000fda0003f05270 */
[----:B------:R-:W-:Y:S05]  /*3d30*/  @P0 EXIT ;  /* 0x000000000000094d */ /* 0x000fea0003800000 */
[----:B------:R-:W-:Y:S05]  /*3d40*/  WARPSYNC.ALL ;  /* 0x0000000000007948 */ /* 0x000fea0003800000 */
[----:B------:R-:W-:Y:S01]  /*3d50*/  NOP ;  /* 0x0000000000007918 */ /* 0x000fe20000000000 */
[----:B------:R-:W2:Y:S01]  /*3d60*/  S2UR UR5, SR_CgaCtaId ;  /* 0x00000000000579c3 */ /* 0x000ea20000008800 */
[----:B------:R-:W-:Y:S02]  /*3d70*/  UMOV UR4, 0x50 ;  /* 0x0000005000047882 */ /* 0x000fe40000000000 */
[----:B--2---:R-:W-:-:S09]  /*3d80*/  ULEA UR5, UR5, UR4, 0x18 ;  /* 0x0000000405057291 */ /* 0x004fd2000f8ec0ff */
[----:B-1----:R-:W1:Y:S02]  /*3d90*/  LDS R2, [UR5] ;  /* 0x00000005ff027984 */ /* 0x002e640008000800 */
[----:B-1----:R-:W-:-:S04]  /*3da0*/  LOP3.LUT R0, R2, 0xffff, RZ, 0xc0, !PT ;  /* 0x0000ffff02007812 */ /* 0x002fc800078ec0ff */
[----:B------:R-:W-:-:S13]  /*3db0*/  ISETP.NE.AND P0, PT, R0, 0xffff, PT ;  /* 0x0000ffff0000780c */ /* 0x000fda0003f05270 */
[----:B------:R-:W-:Y:S05]  /*3dc0*/  @P0 BRA `(.L_x_50) ;  /* 0x0000000000480947 */ /* 0x000fea0003800000 */
[----:B------:R-:W-:-:S04]  /*3dd0*/  SHF.R.U32.HI R0, RZ, 0x10, R2 ;  /* 0x00000010ff007819 */ /* 0x000fc80000011602 */
[----:B------:R-:W-:-:S04]  /*3de0*/  LOP3.LUT R0, R0, 0x1, RZ, 0xc0, !PT ;  /* 0x0000000100007812 */ /* 0x000fc800078ec0ff */
[----:B------:R-:W-:-:S13]  /*3df0*/  ISETP.NE.AND P0, PT, R0, 0x1, PT ;  /* 0x000000010000780c */ /* 0x000fda0003f05270 */
[----:B------:R-:W-:Y:S05]  /*3e00*/  @P0 BRA `(.L_x_51) ;  /* 0x00000000002c0947 */ /* 0x000fea0003800000 */
[----:B------:R-:W1:Y:S01]  /*3e10*/  S2R R0, SR_LANEID ;  /* 0x0000000000007919 */ /* 0x000e620000000000 */
[----:B------:R-:W-:Y:S01]  /*3e20*/  IMAD.MOV.U32 R2, RZ, RZ, -0x20000 ;  /* 0xfffe0000ff027424 */ /* 0x000fe200078e00ff */
[----:B------:R-:W-:Y:S02]  /*3e30*/  VOTEU.ANY UR6, UPT, PT ;  /* 0x0000000000067886 */ /* 0x000fe400038e0100 */
[----:B------:R-:W-:Y:S01]  /*3e40*/  UFLO.U32 UR6, UR6 ;  /* 0x00000006000672bd */ /* 0x000fe200080e0000 */
[----:B------:R-:W2:Y:S05]  /*3e50*/  REDUX UR4, R2 ;  /* 0x00000000020473c4 */ /* 0x000eaa0000000000 */
[----:B-1----:R-:W-:-:S02]  /*3e60*/  ISETP.EQ.U32.AND P0, PT, R0, UR6, PT ;  /* 0x0000000600007c0c */ /* 0x002fc4000bf02070 */
[----:B--2---:R-:W-:Y:S01]  /*3e70*/  MOV R0, UR4 ;  /* 0x0000000400007c02 */ /* 0x004fe20008000f00 */
[----:B------:R-:W-:-:S05]  /*3e80*/  UMOV UR4, 0xfffe0000 ;  /* 0xfffe000000047882 */ /* 0x000fca0000000000 */
[----:B------:R1:W-:Y:S05]  /*3e90*/  UTCATOMSWS.AND URZ, UR4 ;  /* 0x0000000400ff79e3 */ /* 0x0003ea0008000000 */
[----:B------:R1:W-:Y:S01]  /*3ea0*/  @P0 ATOMS.AND RZ, [UR5], R0 ;  /* 0x00000000ffff098c */ /* 0x0003e2000a800005 */
[----:B------:R-:W-:Y:S05]  /*3eb0*/  BRA `(.L_x_52) ;  /* 0x0000000000147947 */ /* 0x000fea0003800000 */
.L_x_51:
[----:B------:R-:W-:Y:S02]  /*3ec0*/  MOV R2, 0x3ee0 ;  /* 0x00003ee000027802 */ /* 0x000fe40000000f00 */
[----:B------:R-:W-:Y:S05]  /*3ed0*/  CALL.REL.NOINC `($__internal_0_$__cuda_sm10x_tcgen05_guardrail_trap_col_being_dealloced_not_returned_by_alloc) ;  /* 0x0000000400007944 */ /* 0x000fea0003c00000 */
[----:B------:R-:W-:Y:S05]  /*3ee0*/  BRA `(.L_x_52) ;  /* 0x0000000000087947 */ /* 0x000fea0003800000 */
.L_x_50:
[----:B------:R-:W-:Y:S02]  /*3ef0*/  MOV R2, 0x3f10 ;  /* 0x00003f1000027802 */ /* 0x000fe40000000f00 */
[----:B------:R-:W-:Y:S05]  /*3f00*/  CALL.REL.NOINC `($__internal_2_$__cuda_sm10x_tcgen05_guardrail_trap_unallocated_columns_being_dealloced) ;  /* 0x00000004000c7944 */ /* 0x000fea0003c00000 */
.L_x_52:
[----:B------:R-:W-:Y:S01]  /*3f10*/  NOP ;  /* 0x0000000000007918 */ /* 0x000fe20000000000 */
[----:B-1----:R-:W-:Y:S05]  /*3f20*/  EXIT ;  /* 0x000000000000794d */ /* 0x002fea0003800000 */
.L_x_14:
[----:B------:R-:W-:-:S07]  /*3f30*/  MOV R4, R5 ;  /* 0x0000000500047202 */ /* 0x000fce0000000f00 */
.L_x_53:
[----:B-1----:R1:W2:Y:S02]  /*3f40*/  SYNCS.PHASECHK.TRANS64.TRYWAIT P0, [R2+URZ+0x32e00], R5 ;  /* 0x032e0005020075a7 */ /* 0x0022a400080011ff */
[----:B--2---:R-:W-:Y:S05]  /*3f50*/  @!P0 NANOSLEEP.SYNCS 0x989680 ;  /* 0x009896800000895d */ /* 0x004fea0003900000 */
[----:B------:R-:W2:Y:S02]  /*3f60*/  @!P0 SYNCS.PHASECHK.TRANS64 P0, [R2+URZ+0x32e00], R5 ;  /* 0x032e0005020085a7 */ /* 0x000ea400080010ff */
[----:B--2---:R-:W-:Y:S05]  /*3f70*/  @!P0 BRA `(.L_x_53) ;  /* 0xfffffffc00f08947 */ /* 0x004fea000383ffff */
[----:B------:R-:W-:Y:S05]  /*3f80*/  BRA `(.L_x_54) ;  /* 0xffffffc800b87947 */ /* 0x000fea000383ffff */
.L_x_18:
[----:B------:R-:W-:Y:S02]  /*3f90*/  MOV R8, UR10 ;  /* 0x0000000a00087c02 */ /* 0x000fe40008000f00 */
[----:B------:R-:W-:Y:S02]  /*3fa0*/  MOV R9, UR10 ;  /* 0x0000000a00097c02 */ /* 0x000fe40008000f00 */
[----:B------:R-:W-:-:S07]  /*3fb0*/  MOV R0, UR9 ;  /* 0x0000000900007c02 */ /* 0x000fce0008000f00 */
.L_x_55:
[----:B-1----:R1:W2:Y:S02]  /*3fc0*/  SYNCS.PHASECHK.TRANS64.TRYWAIT P0, [R0+URZ+0x32e88], R9 ;  /* 0x032e8809000075a7 */ /* 0x0022a400080011ff */
[----:B--2---:R-:W-:Y:S05]  /*3fd0*/  @!P0 NANOSLEEP.SYNCS 0x989680 ;  /* 0x009896800000895d */ /* 0x004fea0003900000 */
[----:B------:R-:W2:Y:S02]  /*3fe0*/  @!P0 SYNCS.PHASECHK.TRANS64 P0, [R0+URZ+0x32e88], R9 ;  /* 0x032e8809000085a7 */ /* 0x000ea400080010ff */
[----:B--2---:R-:W-:Y:S05]  /*3ff0*/  @!P0 BRA `(.L_x_55) ;  /* 0xfffffffc00f08947 */ /* 0x004fea000383ffff */
[----:B------:R-:W-:Y:S05]  /*4000*/  BRA `(.L_x_56) ;  /* 0xffffffd000447947 */ /* 0x000fea000383ffff */
.L_x_19:
[----:B------:R-:W-:Y:S02]  /*4010*/  MOV R2, UR10 ;  /* 0x0000000a00027c02 */ /* 0x000fe40008000f00 */
[----:B------:R-:W-:Y:S07]  /*4020*/  MOV R8, R9 ;  /* 0x0000000900087202 */ /* 0x000fee0000000f00 */
.L_x_57:
[----:B-1----:R1:W2:Y:S02]  /*4030*/  SYNCS.PHASECHK.TRANS64.TRYWAIT P0, [R2+URZ+0x32e50], R9 ;  /* 0x032e5009020075a7 */ /* 0x0022a400080011ff */
[----:B--2---:R-:W-:Y:S05]  /*4040*/  @!P0 NANOSLEEP.SYNCS 0x989680 ;  /* 0x009896800000895d */ /* 0x004fea0003900000 */
[----:B------:R-:W2:Y:S02]  /*4050*/  @!P0 SYNCS.PHASECHK.TRANS64 P0, [R2+URZ+0x32e50], R9 ;  /* 0x032e5009020085a7 */ /* 0x000ea400080010ff */
[----:B--2---:R-:W-:Y:S05]  /*4060*/  @!P0 BRA `(.L_x_57) ;  /* 0xfffffffc00f08947 */ /* 0x004fea000383ffff */
[----:B------:R-:W-:Y:S05]  /*4070*/  BRA `(.L_x_58) ;  /* 0xffffffd000487947 */ /* 0x000fea000383ffff */
.L_x_21:
[----:B------:R-:W-:Y:S02]  /*4080*/  MOV R2, UR13 ;  /* 0x0000000d00027c02 */ /* 0x000fe40008000f00 */
[----:B------:R-:W-:Y:S07]  /*4090*/  MOV R8, R9 ;  /* 0x0000000900087202 */ /* 0x000fee0000000f00 */
.L_x_59:
[----:B-1----:R1:W2:Y:S02]  /*40a0*/  SYNCS.PHASECHK.TRANS64.TRYWAIT P0, [R2+URZ+0x32e50], R9 ;  /* 0x032e5009020075a7 */ /* 0x0022a400080011ff */
[----:B--2---:R-:W-:Y:S05]  /*40b0*/  @!P0 NANOSLEEP.SYNCS 0x989680 ;  /* 0x009896800000895d */ /* 0x004fea0003900000 */
[----:B------:R-:W2:Y:S02]  /*40c0*/  @!P0 SYNCS.PHASECHK.TRANS64 P0, [R2+URZ+0x32e50], R9 ;  /* 0x032e5009020085a7 */ /* 0x000ea400080010ff */
[----:B--2---:R-:W-:Y:S05]  /*40d0*/  @!P0 BRA `(.L_x_59) ;  /* 0xfffffffc00f08947 */ /* 0x004fea000383ffff */
[----:B------:R-:W-:Y:S05]  /*40e0*/  BRA `(.L_x_60) ;  /* 0xffffffd400207947 */ /* 0x000fea000383ffff */
.L_x_25:
[----:B------:R-:W-:Y:S07]  /*40f0*/  MOV R7, R6 ;  /* 0x0000000600077202 */ /* 0x000fee0000000f00 */
.L_x_61:
[----:B-1----:R1:W2:Y:S02]  /*4100*/  SYNCS.PHASECHK.TRANS64.TRYWAIT P0, [R23+URZ+0x28], R7 ;  /* 0x00002807170075a7 */ /* 0x0022a400080011ff */
[----:B--2---:R-:W-:Y:S05]  /*4110*/  @!P0 NANOSLEEP.SYNCS 0x989680 ;  /* 0x009896800000895d */ /* 0x004fea0003900000 */
[----:B------:R-:W2:Y:S02]  /*4120*/  @!P0 SYNCS.PHASECHK.TRANS64 P0, [R23+URZ+0x28], R7 ;  /* 0x00002807170085a7 */ /* 0x000ea400080010ff */
[----:B--2---:R-:W-:Y:S05]  /*4130*/  @!P0 BRA `(.L_x_61) ;  /* 0xfffffffc00f08947 */ /* 0x004fea000383ffff */
[----:B------:R-:W-:Y:S05]  /*4140*/  BRA `(.L_x_62) ;  /* 0xffffffd800907947 */ /* 0x000fea000383ffff */
.L_x_26:
[-C--:B------:R-:W-:Y:S02]  /*4150*/  MOV R30, R28.reuse ;  /* 0x0000001c001e7202 */ /* 0x080fe40000000f00 */
[----:B------:R-:W-:Y:S07]  /*4160*/  MOV R31, R28 ;  /* 0x0000001c001f7202 */ /* 0x000fee0000000f00 */
.L_x_63:
[----:B-1----:R1:W2:Y:S02]  /*4170*/  SYNCS.PHASECHK.TRANS64.TRYWAIT P0, [R29+URZ+0x28], R31 ;  /* 0x0000281f1d0075a7 */ /* 0x0022a400080011ff */
[----:B--2---:R-:W-:Y:S05]  /*4180*/  @!P0 NANOSLEEP.SYNCS 0x989680 ;  /* 0x009896800000895d */ /* 0x004fea0003900000 */
[----:B------:R-:W2:Y:S02]  /*4190*/  @!P0 SYNCS.PHASECHK.TRANS64 P0, [R29+URZ+0x28], R31 ;  /* 0x0000281f1d0085a7 */ /* 0x000ea400080010ff */
[----:B--2---:R-:W-:Y:S05]  /*41a0*/  @!P0 BRA `(.L_x_63) ;  /* 0xfffffffc00f08947 */ /* 0x004fea000383ffff */
[----:B------:R-:W-:Y:S05]  /*41b0*/  BRA `(.L_x_64) ;  /* 0xffffffdc00947947 */ /* 0x000fea000383ffff */
.L_x_27:
[----:B-1----:R-:W-:Y:S07]  /*41c0*/  MOV R29, R28 ;  /* 0x0000001c001d7202 */ /* 0x002fee0000000f00 */
.L_x_65:
[----:B-1----:R1:W2:Y:S02]  /*41d0*/  SYNCS.PHASECHK.TRANS64.TRYWAIT P1, [R15+URZ+0x28], R29 ;  /* 0x0000281d0f0075a7 */ /* 0x0022a400080211ff */
[----:B--2---:R-:W-:Y:S05]  /*41e0*/  @!P1 NANOSLEEP.SYNCS 0x989680 ;  /* 0x009896800000995d */ /* 0x004fea0003900000 */
[----:B------:R-:W2:Y:S02]  /*41f0*/  @!P1 SYNCS.PHASECHK.TRANS64 P1, [R15+URZ+0x28], R29 ;  /* 0x0000281d0f0095a7 */ /* 0x000ea400080210ff */
[----:B--2---:R-:W-:Y:S05]  /*4200*/  @!P1 BRA `(.L_x_65) ;  /* 0xfffffffc00f09947 */ /* 0x004fea000383ffff */
[----:B------:R-:W-:Y:S05]  /*4210*/  BRA `(.L_x_66) ;  /* 0xffffffe000087947 */ /* 0x000fea000383ffff */
.L_x_28:
[----:B-1----:R-:W-:Y:S07]  /*4220*/  MOV R31, R30 ;  /* 0x0000001e001f7202 */ /* 0x002fee0000000f00 */
.L_x_67:
[----:B-1----:R1:W2:Y:S02]  /*4230*/  SYNCS.PHASECHK.TRANS64.TRYWAIT P0, [R7+URZ+0x28], R31 ;  /* 0x0000281f070075a7 */ /* 0x0022a400080011ff */
[----:B--2---:R-:W-:Y:S05]  /*4240*/  @!P0 NANOSLEEP.SYNCS 0x989680 ;  /* 0x009896800000895d */ /* 0x004fea0003900000 */
[----:B------:R-:W2:Y:S02]  /*4250*/  @!P0 SYNCS.PHASECHK.TRANS64 P0, [R7+URZ+0x28], R31 ;  /* 0x0000281f070085a7 */ /* 0x000ea400080010ff */
[----:B--2---:R-:W-:Y:S05]  /*4260*/  @!P0 BRA `(.L_x_67) ;  /* 0xfffffffc00f08947 */ /* 0x004fea000383ffff */
[----:B------:R-:W-:Y:S05]  /*4270*/  BRA `(.L_x_68) ;  /* 0xffffffe0005c7947 */ /* 0x000fea000383ffff */
.L_x_33:
[----:B------:R-:W-:-:S07]  /*4280*/  MOV R4, R5 ;  /* 0x0000000500047202 */ /* 0x000fce0000000f00 */
.L_x_69:
[----:B-1----:R1:W2:Y:S02]  /*4290*/  SYNCS.PHASECHK.TRANS64.TRYWAIT P1, [R2+URZ+0x32e78], R5 ;  /* 0x032e7805020075a7 */ /* 0x0022a400080211ff */
[----:B--2---:R-:W-:Y:S05]  /*42a0*/  @!P1 NANOSLEEP.SYNCS 0x989680 ;  /* 0x009896800000995d */ /* 0x004fea0003900000 */
[----:B------:R-:W2:Y:S02]  /*42b0*/  @!P1 SYNCS.PHASECHK.TRANS64 P1, [R2+URZ+0x32e78], R5 ;  /* 0x032e7805020095a7 */ /* 0x000ea400080210ff */
[----:B--2---:R-:W-:Y:S05]  /*42c0*/  @!P1 BRA `(.L_x_69) ;  /* 0xfffffffc00f09947 */ /* 0x004fea000383ffff */
[----:B------:R-:W-:Y:S05]  /*42d0*/  BRA `(.L_x_70) ;  /* 0xffffffe400c87947 */ /* 0x000fea000383ffff */
        .weak           $__internal_0_$__cuda_sm10x_tcgen05_guardrail_trap_col_being_dealloced_not_returned_by_alloc
        .type           $__internal_0_$__cuda_sm10x_tcgen05_guardrail_trap_col_being_dealloced_not_returned_by_alloc,@function
        .size           $__internal_0_$__cuda_sm10x_tcgen05_guardrail_trap_col_being_dealloced_not_returned_by_alloc,($__internal_1_$__cuda_sm10x_tcgen05_guardrail_trap_phase_invalid_during_alloc - $__internal_0_$__cuda_sm10x_tcgen05_guardrail_trap_col_being_dealloced_not_returned_by_alloc)
$__internal_0_$__cuda_sm10x_tcgen05_guardrail_trap_col_being_dealloced_not_returned_by_alloc:
[----:B------:R-:W-:Y:S05]  /*42e0*/  BPT.TRAP 0x1 ;  /* 0x000000040000795c */ /* 0x000fea0000300000 */
[----:B------:R-:W-:-:S04]  /*42f0*/  HFMA2 R3, -RZ, RZ, 0, 0 ;  /* 0x00000000ff037431 */ /* 0x000fc800000001ff */
[----:B------:R-:W-:Y:S05]  /*4300*/  RET.REL.NODEC R2 `(_ZN9deep_gemm24sm100_fp8_gemm_1d1d_implILN4cute4UMMA5MajorE0ELS3_0ELj0ELj4096ELj7168ELj128ELj160ELj128ELj64ELj128ELj128ELj64ELj5ELj128ELj128ELj1ELb0ELj130ELNS_8GemmTypeE1ELb0EN7cutlass10bfloat16_tENS_16EpilogueIdentityEEEvPijjj14CUtensorMap_stS9_S9_S9_S9_) ;  /* 0xffffffbc023c7950 */ /* 0x000fea0003c3ffff */
        .weak           $__internal_1_$__cuda_sm10x_tcgen05_guardrail_trap_phase_invalid_during_alloc
        .type           $__internal_1_$__cuda_sm10x_tcgen05_guardrail_trap_phase_invalid_during_alloc,@function
        .size           $__internal_1_$__cuda_sm10x_tcgen05_guardrail_trap_phase_invalid_during_alloc,($__internal_2_$__cuda_sm10x_tcgen05_guardrail_trap_unallocated_columns_being_dealloced - $__internal_1_$__cuda_sm10x_tcgen05_guardrail_trap_phase_invalid_during_alloc)
$__internal_1_$__cuda_sm10x_tcgen05_guardrail_trap_phase_invalid_during_alloc:
[----:B------:R-:W-:Y:S05]  /*4310*/  BPT.TRAP 0x1 ;  /* 0x000000040000795c */ /* 0x000fea0000300000 */
[----:B------:R-:W-:-:S04]  /*4320*/  MOV R5, 0x0 ;  /* 0x0000000000057802 */ /* 0x000fc80000000f00 */
[----:B------:R-:W-:Y:S05]  /*4330*/  RET.REL.NODEC R4 `(_ZN9deep_gemm24sm100_fp8_gemm_1d1d_implILN4cute4UMMA5MajorE0ELS3_0ELj0ELj4096ELj7168ELj128ELj160ELj128ELj64ELj128ELj128ELj64ELj5ELj128ELj128ELj1ELb0ELj130ELNS_8GemmTypeE1ELb0EN7cutlass10bfloat16_tENS_16EpilogueIdentityEEEvPijjj14CUtensorMap_stS9_S9_S9_S9_) ;  /* 0xffffffbc04307950 */ /* 0x000fea0003c3ffff */
        .weak           $__internal_2_$__cuda_sm10x_tcgen05_guardrail_trap_unallocated_columns_being_dealloced
        .type           $__internal_2_$__cuda_sm10x_tcgen05_guardrail_trap_unallocated_columns_being_dealloced,@function
        .size           $__internal_2_$__cuda_sm10x_tcgen05_guardrail_trap_unallocated_columns_being_dealloced,($__internal_3_$__cuda_sm20_div_u16 - $__internal_2_$__cuda_sm10x_tcgen05_guardrail_trap_unallocated_columns_being_dealloced)
$__internal_2_$__cuda_sm10x_tcgen05_guardrail_trap_unallocated_columns_being_dealloced:
[----:B------:R-:W-:Y:S05]  /*4340*/  BPT.TRAP 0x1 ;  /* 0x000000040000795c */ /* 0x000fea0000300000 */
[----:B------:R-:W-:-:S04]  /*4350*/  HFMA2 R3, -RZ, RZ, 0, 0 ;  /* 0x00000000ff037431 */ /* 0x000fc800000001ff */
[----:B------:R-:W-:Y:S05]  /*4360*/  RET.REL.NODEC R2 `(_ZN9deep_gemm24sm100_fp8_gemm_1d1d_implILN4cute4UMMA5MajorE0ELS3_0ELj0ELj4096ELj7168ELj128ELj160ELj128ELj64ELj128ELj128ELj64ELj5ELj128ELj128ELj1ELb0ELj130ELNS_8GemmTypeE1ELb0EN7cutlass10bfloat16_tENS_16EpilogueIdentityEEEvPijjj14CUtensorMap_stS9_S9_S9_S9_) ;  /* 0xffffffbc02247950 */ /* 0x000fea0003c3ffff */
        .weak           $__internal_3_$__cuda_sm20_div_u16
        .type           $__internal_3_$__cuda_sm20_div_u16,@function
        .size           $__internal_3_$__cuda_sm20_div_u16,(.L_x_75 - $__internal_3_$__cuda_sm20_div_u16)
$__internal_3_$__cuda_sm20_div_u16:
[----:B------:R-:W1:Y:S01]  /*4370*/  I2F.U16 R7, R45 ;  /* 0x0000002d00077306 */ /* 0x000e620000101000 */
[----:B------:R-:W-:Y:S02]  /*4380*/  IMAD.MOV.U32 R4, RZ, RZ, 0x4b800000 ;  /* 0x4b800000ff047424 */ /* 0x000fe400078e00ff */
[----:B------:R-:W-:Y:S02]  /*4390*/  HFMA2 R37, -RZ, RZ, 0, 0 ;  /* 0x00000000ff257431 */ /* 0x000fe400000001ff */
[----:B------:R-:W-:-:S03]  /*43a0*/  IMAD.MOV.U32 R36, RZ, RZ, R2 ;  /* 0x000000ffff247224 */ /* 0x000fc600078e0002 */
[----:B------:R-:W-:Y:S01]  /*43b0*/  I2F.U16.RZ R6, R6 ;  /* 0x0000000600067306 */ /* 0x000fe2000010d000 */
[C---:B-1----:R-:W-:Y:S02]  /*43c0*/  FSETP.GEU.AND P1, PT, |R7|.reuse, 1.175494350822287508e-38, PT ;  /* 0x008000000700780b */ /* 0x042fe40003f2e200 */
[----:B------:R-:W-:Y:S02]  /*43d0*/  FSETP.GT.AND P3, PT, |R7|, 8.50705917302346158658e+37, PT ;  /* 0x7e8000000700780b */ /* 0x000fe40003f64200 */
[----:B------:R-:W-:Y:S02]  /*43e0*/  FSEL R4, R4, 1, !P1 ;  /* 0x3f80000004047808 */ /* 0x000fe40004800000 */
[----:B------:R-:W-:Y:S02]  /*43f0*/  ISETP.NE.U32.AND P1, PT, R45, RZ, PT ;  /* 0x000000ff2d00720c */ /* 0x000fe40003f25070 */
[----:B------:R-:W-:-:S05]  /*4400*/  FSEL R4, R4, 0.25, !P3 ;  /* 0x3e80000004047808 */ /* 0x000fca0005800000 */
[----:B------:R-:W-:-:S06]  /*4410*/  FMUL R7, R7, R4 ;  /* 0x0000000407077220 */ /* 0x000fcc0000400000 */
[----:B------:R-:W1:Y:S02]  /*4420*/  MUFU.RCP R7, R7 ;  /* 0x0000000700077308 */ /* 0x000e640000001000 */
[----:B-1----:R-:W-:-:S04]  /*4430*/  FMUL R11, R4, R7 ;  /* 0x00000007040b7220 */ /* 0x002fc80000400000 */
[----:B------:R-:W-:-:S04]  /*4440*/  VIADD R11, R11, 0x2 ;  /* 0x000000020b0b7836 */ /* 0x000fc80000000000 */
[----:B------:R-:W-:-:S04]  /*4450*/  FMUL.RZ R11, R6, R11 ;  /* 0x0000000b060b7220 */ /* 0x000fc8000040c000 */
[----:B------:R-:W1:Y:S02]  /*4460*/  F2I.U32.TRUNC.NTZ R33, R11 ;  /* 0x0000000b00217305 */ /* 0x000e64000020f000 */
[----:B-1----:R-:W-:Y:S02]  /*4470*/  LOP3.LUT R33, R33, 0xffff, RZ, 0xc0, !PT ;  /* 0x0000ffff21217812 */ /* 0x002fe400078ec0ff */
[----:B------:R-:W-:Y:S01]  /*4480*/  @!P1 MOV R33, 0xffffffff ;  /* 0xffffffff00219802 */ /* 0x000fe20000000f00 */
[----:B------:R-:W-:Y:S06]  /*4490*/  RET.REL.NODEC R36 `(_ZN9deep_gemm24sm100_fp8_gemm_1d1d_implILN4cute4UMMA5MajorE0ELS3_0ELj0ELj4096ELj7168ELj128ELj160ELj128ELj64ELj128ELj128ELj64ELj5ELj128ELj128ELj1ELb0ELj130ELNS_8GemmTypeE1ELb0EN7cutlass10bfloat16_tENS_16EpilogueIdentityEEEvPijjj14CUtensorMap_stS9_S9_S9_S9_) ;  /* 0xffffffb824d87950 */ /* 0x000fec0003c3ffff */
.L_x_71:
[----:B------:R-:W-:-:S00]  /*44a0*/  BRA `(.L_x_71) ;  /* 0xfffffffc00fc7947 */ /* 0x000fc0000383ffff */
[----:B------:R-:W-:-:S00]  /*44b0*/  NOP ;  /* 0x0000000000007918 */ /* 0x000fc00000000000 */
        /* <DEDUP_REMOVED lines=12> */
.L_x_75:


//--------------------- .nv.shared._ZN9deep_gemm24sm100_fp8_gemm_1d1d_implILN4cute4UMMA5MajorE0ELS3_0ELj0ELj4096ELj7168ELj128ELj160ELj128ELj64ELj128ELj128ELj64ELj5ELj128ELj128ELj1ELb0ELj130ELNS_8GemmTypeE1ELb0EN7cutlass10bfloat16_tENS_16EpilogueIdentityEEEvPijjj14CUtensorMap_stS9_S9_S9_S9_ --------------------------
	.section	.nv.shared._ZN9deep_gemm24sm100_fp8_gemm_1d1d_implILN4cute4UMMA5MajorE0ELS3_0ELj0ELj4096ELj7168ELj128ELj160ELj128ELj64ELj128ELj128ELj64ELj5ELj128ELj128ELj1ELb0ELj130ELNS_8GemmTypeE1ELb0EN7cutlass10bfloat16_tENS_16EpilogueIdentityEEEvPijjj14CUtensorMap_stS9_S9_S9_S9_,"aw",@nobits
	.sectionflags	@""
	.align	1024
	.zero		1024


//--------------------- .nv.shared.reserved.0     --------------------------
	.section	.nv.shared.reserved.0,"aw",@nobits
	.align	8
	.weak		__nv_reservedSMEM_offset_0_alias
	.size		__nv_reservedSMEM_offset_0_alias, 0, 64
	.other		__nv_reservedSMEM_offset_0_alias,@"STO_CUDA_RESERVED_SHARED STV_DEFAULT"
__nv_reservedSMEM_offset_0_alias:
	.zero		0
.nv.shared.reserved.0:
	.zero		64
	.weak		__nv_reservedSMEM_allocation_phase
	.type		__nv_reservedSMEM_allocation_phase,@object
	.size		__nv_reservedSMEM_allocation_phase,(.L_0 - __nv_reservedSMEM_allocation_phase)
__nv_reservedSMEM_allocation_phase:
	.zero		1
.L_0:
	.zero		7
	.weak		__nv_reservedSMEM_devtool_atexit_pc
	.type		__nv_reservedSMEM_devtool_atexit_pc,@object
	.size		__nv_reservedSMEM_devtool_atexit_pc,(__nv_reservedSMEM_allocation_mask - __nv_reservedSMEM_devtool_atexit_pc)
__nv_reservedSMEM_devtool_atexit_pc:
	.zero		8
	.weak		__nv_reservedSMEM_allocation_mask
	.type		__nv_reservedSMEM_allocation_mask,@object
	.size		__nv_reservedSMEM_allocation_mask,(.L_2 - __nv_reservedSMEM_allocation_mask)
__nv_reservedSMEM_allocation_mask:
	.zero		4
.L_2:


//--------------------- .nv.global                --------------------------
	.section	.nv.global,"aw",@nobits
.nv.global:
	.type		_ZN47_INTERNAL_f0c47bb5_9_kernel_cu_48d90b5b_28915944cute1_E,@object
	.size		_ZN47_INTERNAL_f0c47bb5_9_kernel_cu_48d90b5b_28915944cute1_E,(_ZN47_INTERNAL_f0c47bb5_9_kernel_cu_48d90b5b_28915944cuda3std3__45__cpo6cbeginE - _ZN47_INTERNAL_f0c47bb5_9_kernel_cu_48d90b5b_28915944cute1_E)
_ZN47_INTERNAL_f0c47bb5_9_kernel_cu_48d90b5b_28915944cute1_E:
	.zero		1
	.type		_ZN47_INTERNAL_f0c47bb5_9_kernel_cu_48d90b5b_28915944cuda3std3__45__cpo6cbeginE,@object
	.size		_ZN47_INTERNAL_f0c47bb5_9_kernel_cu_48d90b5b_28915944cuda3std3__45__cpo6cbeginE,(_ZN47_INTERNAL_f0c47bb5_9_kernel_cu_48d90b5b_28915944cuda3std3__48in_placeE - _ZN47_INTERNAL_f0c47bb5_9_kernel_cu_48d90b5b_28915944cuda3std3__45__cpo6cbeginE)
_ZN47_INTERNAL_f0c47bb5_9_kernel_cu_48d90b5b_28915944cuda3std3__45__cpo6cbeginE:
	.zero		1
	.type		_ZN47_INTERNAL_f0c47bb5_9_kernel_cu_48d90b5b_28915944cuda3std3__48in_placeE,@object
	.size		_ZN47_INTERNAL_f0c47bb5_9_kernel_cu_48d90b5b_28915944cuda3std3__48in_placeE,(_ZN47_INTERNAL_f0c47bb5_9_kernel_cu_48d90b5b_28915944cuda3std6ranges3__45__cpo9iter_moveE - _ZN47_INTERNAL_f0c47bb5_9_kernel_cu_48d90b5b_28915944cuda3std3__48in_placeE)
_ZN47_INTERNAL_f0c47bb5_9_kernel_cu_48d90b5b_28915944cuda3std3__48in_placeE:
	.zero		1
	.type		_ZN47_INTERNAL_f0c47bb5_9_kernel_cu_48d90b5b_28915944cuda3std6ranges3__45__cpo9iter_moveE,@object
	.size		_ZN47_INTERNAL_f0c47bb5_9_kernel_cu_48d90b5b_28915944cuda3std6ranges3__45__cpo9iter_moveE,(_ZN47_INTERNAL_f0c47bb5_9_kernel_cu_48d90b5b_28915944cuda3std3__45__cpo5beginE - _ZN47_INTERNAL_f0c47bb5_9_kernel_cu_48d90b5b_28915944cuda3std6ranges3__45__cpo9iter_moveE)
_ZN47_INTERNAL_f0c47bb5_9_kernel_cu_48d90b5b_28915944cuda3std6ranges3__45__cpo9iter_moveE:
	.zero		1
	.type		_ZN47_INTERNAL_f0c47bb5_9_kernel_cu_48d90b5b_28915944cuda3std3__45__cpo5beginE,@object
	.size		_ZN47_INTERNAL_f0c47bb5_9_kernel_cu_48d90b5b_28915944cuda3std3__45__cpo5beginE,(_ZN47_INTERNAL_f0c47bb5_9_kernel_cu_48d90b5b_28915944cuda3std3__449_GLOBAL__N__f0c47bb5_9_kernel_cu_48d90b5b_28915946ignoreE - _ZN47_INTERNAL_f0c47bb5_9_kernel_cu_48d90b5b_28915944cuda3std3__45__cpo5beginE)
_ZN47_INTERNAL_f0c47bb5_9_kernel_cu_48d90b5b_28915944cuda3std3__45__cpo5beginE:
	.zero		1
	.type		_ZN47_INTERNAL_f0c47bb5_9_kernel_cu_48d90b5b_28915944cuda3std3__449_GLOBAL__N__f0c47bb5_9_kernel_cu_48d90b5b_28915946ignoreE,@object
	.size		_ZN47_INTERNAL_f0c47bb5_9_kernel_cu_48d90b5b_28915944cuda3std3__449_GLOBAL__N__f0c47bb5_9_kernel_cu_48d90b5b_28915946ignoreE,(_ZN47_INTERNAL_f0c47bb5_9_kernel_cu_48d90b5b_28915944cute7productE - _ZN47_INTERNAL_f0c47bb5_9_kernel_cu_48d90b5b_28915944cuda3std3__449_GLOBAL__N__f0c47bb5_9_kernel_cu_48d90b5b_28915946ignoreE)
_ZN47_INTERNAL_f0c47bb5_9_kernel_cu_48d90b5b_28915944cuda3std3__449_GLOBAL__N__f0c47bb5_9_kernel_cu_48d90b5b_28915946ignoreE:
	.zero		1
	.type		_ZN47_INTERNAL_f0c47bb5_9_kernel_cu_48d90b5b_28915944cute7productE,@object
	.size		_ZN47_INTERNAL_f0c47bb5_9_kernel_cu_48d90b5b_28915944cute7productE,(_ZN47_INTERNAL_f0c47bb5_9_kernel_cu_48d90b5b_28915944cuda3std3__45__cpo3endE - _ZN47_INTERNAL_f0c47bb5_9_kernel_cu_48d90b5b_28915944cute7productE)
_ZN47_INTERNAL_f0c47bb5_9_kernel_cu_48d90b5b_28915944cute7productE:
	.zero		1
	.type		_ZN47_INTERNAL_f0c47bb5_9_kernel_cu_48d90b5b_28915944cuda3std3__45__cpo3endE,@object
	.size		_ZN47_INTERNAL_f0c47bb5_9_kernel_cu_48d90b5b_28915944cuda3std3__45__cpo3endE,(_ZN47_INTERNAL_f0c47bb5_9_kernel_cu_48d90b5b_28915944cuda3std3__419piecewise_constructE - _ZN47_INTERNAL_f0c47bb5_9_kernel_cu_48d90b5b_28915944cuda3std3__45__cpo3endE)
_ZN47_INTERNAL_f0c47bb5_9_kernel_cu_48d90b5b_28915944cuda3std3__45__cpo3endE:
	.zero		1
	.type		_ZN47_INTERNAL_f0c47bb5_9_kernel_cu_48d90b5b_28915944cuda3std3__419piecewise_constructE,@object
	.size		_ZN47_INTERNAL_f0c47bb5_9_kernel_cu_48d90b5b_28915944cuda3std3__419piecewise_constructE,(_ZN47_INTERNAL_f0c47bb5_9_kernel_cu_48d90b5b_28915944cuda3std3__45__cpo4cendE - _ZN47_INTERNAL_f0c47bb5_9_kernel_cu_48d90b5b_28915944cuda3std3__419piecewise_constructE)
_ZN47_INTERNAL_f0c47bb5_9_kernel_cu_48d90b5b_28915944cuda3std3__419piecewise_constructE:
	.zero		1
	.type		_ZN47_INTERNAL_f0c47bb5_9_kernel_cu_48d90b5b_28915944cuda3std3__45__cpo4cendE,@object
	.size		_ZN47_INTERNAL_f0c47bb5_9_kernel_cu_48d90b5b_28915944cuda3std3__45__cpo4cendE,(_ZN47_INTERNAL_f0c47bb5_9_kernel_cu_48d90b5b_28915944cuda3std6ranges3__45__cpo4swapE - _ZN47_INTERNAL_f0c47bb5_9_kernel_cu_48d90b5b_28915944cuda3std3__45__cpo4cendE)
_ZN47_INTERNAL_f0c47bb5_9_kernel_cu_48d90b5b_28915944cuda3std3__45__cpo4cendE:
	.zero		1
	.type		_ZN47_INTERNAL_f0c47bb5_9_kernel_cu_48d90b5b_28915944cuda3std6ranges3__45__cpo4swapE,@object
	.size		_ZN47_INTERNAL_f0c47bb5_9_kernel_cu_48d90b5b_28915944cuda3std6ranges3__45__cpo4swapE,(.L_10 - _ZN47_INTERNAL_f0c47bb5_9_kernel_cu_48d90b5b_28915944cuda3std6ranges3__45__cpo4swapE)
_ZN47_INTERNAL_f0c47bb5_9_kernel_cu_48d90b5b_28915944cuda3std6ranges3__45__cpo4swapE:
	.zero		1
.L_10:


//--------------------- .nv.constant0._ZN9deep_gemm24sm100_fp8_gemm_1d1d_implILN4cute4UMMA5MajorE0ELS3_0ELj0ELj4096ELj7168ELj128ELj160ELj128ELj64ELj128ELj128ELj64ELj5ELj128ELj128ELj1ELb0ELj130ELNS_8GemmTypeE1ELb0EN7cutlass10bfloat16_tENS_16EpilogueIdentityEEEvPijjj14CUtensorMap_stS9_S9_S9_S9_ --------------------------
	.section	.nv.constant0._ZN9deep_gemm24sm100_fp8_gemm_1d1d_implILN4cute4UMMA5MajorE0ELS3_0ELj0ELj4096ELj7168ELj128ELj160ELj128ELj64ELj128ELj128ELj64ELj5ELj128ELj128ELj1ELb0ELj130ELNS_8GemmTypeE1ELb0EN7cutlass10bfloat16_tENS_16EpilogueIdentityEEEvPijjj14CUtensorMap_stS9_S9_S9_S9_,"a",@progbits
	.sectionflags	@""
	.align	4
.nv.constant0._ZN9deep_gemm24sm100_fp8_gemm_1d1d_implILN4cute4UMMA5MajorE0ELS3_0ELj0ELj4096ELj7168ELj128ELj160ELj128ELj64ELj128ELj128ELj64ELj5ELj128ELj128ELj1ELb0ELj130ELNS_8GemmTypeE1ELb0EN7cutlass10bfloat16_tENS_16EpilogueIdentityEEEvPijjj14CUtensorMap_stS9_S9_S9_S9_:
	.zero		1600


//--------------------- SYMBOLS --------------------------

	.type		.nv.reservedSmem.offset0,@object
	.size		.nv.reservedSmem.offset0,0x4
	.type		.nv.reservedSmem.cap,@object
	.size		.nv.reservedSmem.cap,0x4
